	.target	sm_100a

	.elftype	@"ET_EXEC"


//--------------------- .note.nv.tkinfo           --------------------------
	.section	.note.nv.tkinfo,"",@"SHT_NOTE"
	.sectionflags	@"SHF_NOTE_NV_TKINFO"
	.tkinfo
        /*0018*/ 	.word	0x00000002
        /*0030*/ 	.string	""
        /*0030*/ 	.string	"ptxas"
        /*0030*/ 	.string	"Cuda compilation tools, release 13.0, V13.0.88"
        /*0030*/ 	.string	"Build cuda_13.0.r13.0/compiler.36424714_0"
        /*0030*/ 	.string	"-arch sm_100a -m 64 "



//--------------------- .note.nv.cuinfo           --------------------------
	.section	.note.nv.cuinfo,"",@"SHT_NOTE"
	.sectionflags	@"SHF_NOTE_NV_CUINFO"
        /*0018*/ 	.short	0x0002
        /*001a*/ 	.short	0x0064
        /*001c*/ 	.short	0x0082
	.zero		2


//--------------------- .nv.info                  --------------------------
	.section	.nv.info,"",@"SHT_CUDA_INFO"
	.align	4


	//----- nvinfo : EIATTR_REGCOUNT
	.align		4
        /*0000*/ 	.byte	0x04, 0x2f
        /*0002*/ 	.short	(.L_29 - .L_28)
	.align		4
.L_28:
        /*0004*/ 	.word	index@(_ZN4vllm30reshape_and_cache_nvfp4_kernelIN3c104HalfEEEvPKT_S5_PhS6_S6_S6_PKlPKfSA_lliiillllll)
        /*0008*/ 	.word	0x00000028


	//----- nvinfo : EIATTR_FRAME_SIZE
	.align		4
.L_29:
        /*000c*/ 	.byte	0x04, 0x11
        /*000e*/ 	.short	(.L_31 - .L_30)
	.align		4
.L_30:
        /*0010*/ 	.word	index@($__internal_1_$__cuda_sm20_div_s64)
        /*0014*/ 	.word	0x00000000


	//----- nvinfo : EIATTR_FRAME_SIZE
	.align		4
.L_31:
        /*0018*/ 	.byte	0x04, 0x11
        /*001a*/ 	.short	(.L_33 - .L_32)
	.align		4
.L_32:
        /*001c*/ 	.word	index@(_ZN4vllm30reshape_and_cache_nvfp4_kernelIN3c104HalfEEEvPKT_S5_PhS6_S6_S6_PKlPKfSA_lliiillllll)
        /*0020*/ 	.word	0x00000000


	//----- nvinfo : EIATTR_REGCOUNT
	.align		4
.L_33:
        /*0024*/ 	.byte	0x04, 0x2f
        /*0026*/ 	.short	(.L_35 - .L_34)
	.align		4
.L_34:
        /*0028*/ 	.word	index@(_ZN4vllm30reshape_and_cache_nvfp4_kernelIN3c108BFloat16EEEvPKT_S5_PhS6_S6_S6_PKlPKfSA_lliiillllll)
        /*002c*/ 	.word	0x00000028


	//----- nvinfo : EIATTR_FRAME_SIZE
	.align		4
.L_35:
        /*0030*/ 	.byte	0x04, 0x11
        /*0032*/ 	.short	(.L_37 - .L_36)
	.align		4
.L_36:
        /*0034*/ 	.word	index@($__internal_0_$__cuda_sm20_div_s64)
        /*0038*/ 	.word	0x00000000


	//----- nvinfo : EIATTR_FRAME_SIZE
	.align		4
.L_37:
        /*003c*/ 	.byte	0x04, 0x11
        /*003e*/ 	.short	(.L_39 - .L_38)
	.align		4
.L_38:
        /*0040*/ 	.word	index@(_ZN4vllm30reshape_and_cache_nvfp4_kernelIN3c108BFloat16EEEvPKT_S5_PhS6_S6_S6_PKlPKfSA_lliiillllll)
        /*0044*/ 	.word	0x00000000


	//----- nvinfo : EIATTR_MIN_STACK_SIZE
	.align		4
.L_39:
        /*0048*/ 	.byte	0x04, 0x12
        /*004a*/ 	.short	(.L_41 - .L_40)
	.align		4
.L_40:
        /*004c*/ 	.word	index@(_ZN4vllm30reshape_and_cache_nvfp4_kernelIN3c108BFloat16EEEvPKT_S5_PhS6_S6_S6_PKlPKfSA_lliiillllll)
        /*0050*/ 	.word	0x00000000


	//----- nvinfo : EIATTR_MIN_STACK_SIZE
	.align		4
.L_41:
        /*0054*/ 	.byte	0x04, 0x12
        /*0056*/ 	.short	(.L_43 - .L_42)
	.align		4
.L_42:
        /*0058*/ 	.word	index@(_ZN4vllm30reshape_and_cache_nvfp4_kernelIN3c104HalfEEEvPKT_S5_PhS6_S6_S6_PKlPKfSA_lliiillllll)
        /*005c*/ 	.word	0x00000000
.L_43:


//--------------------- .nv.compat                --------------------------
	.section	.nv.compat,"",@"SHT_CUDA_COMPAT_INFO"
	.align	4
        /*0000*/ 	.byte	0x02, 0x09, 0x01, 0x00, 0x02, 0x02, 0x02, 0x00, 0x02, 0x05, 0x05, 0x00, 0x03, 0x07, 0x01, 0x01
        /*0010*/ 	.byte	0x02, 0x03, 0x00, 0x00, 0x02, 0x06, 0x01, 0x00, 0x04, 0x0b, 0x08, 0x00, 0x09, 0x00, 0x00, 0x00
        /*0020*/ 	.byte	0x00, 0x00, 0x00, 0x00


//--------------------- .nv.info._ZN4vllm30reshape_and_cache_nvfp4_kernelIN3c108BFloat16EEEvPKT_S5_PhS6_S6_S6_PKlPKfSA_lliiillllll --------------------------
	.section	.nv.info._ZN4vllm30reshape_and_cache_nvfp4_kernelIN3c108BFloat16EEEvPKT_S5_PhS6_S6_S6_PKlPKfSA_lliiillllll,"",@"SHT_CUDA_INFO"
	.sectionflags	@""
	.align	4


	//----- nvinfo : EIATTR_CUDA_API_VERSION
	.align		4
        /*0000*/ 	.byte	0x04, 0x37
        /*0002*/ 	.short	(.L_45 - .L_44)
.L_44:
        /*0004*/ 	.word	0x00000082


	//----- nvinfo : EIATTR_KPARAM_INFO
	.align		4
.L_45:
        /*0008*/ 	.byte	0x04, 0x17
        /*000a*/ 	.short	(.L_47 - .L_46)
.L_46:
        /*000c*/ 	.word	0x00000000
        /*0010*/ 	.short	0x0013
        /*0012*/ 	.short	0x0090
        /*0014*/ 	.byte	0x00, 0xf0, 0x21, 0x00


	//----- nvinfo : EIATTR_KPARAM_INFO
	.align		4
.L_47:
        /*0018*/ 	.byte	0x04, 0x17
        /*001a*/ 	.short	(.L_49 - .L_48)
.L_48:
        /*001c*/ 	.word	0x00000000
        /*0020*/ 	.short	0x0012
        /*0022*/ 	.short	0x0088
        /*0024*/ 	.byte	0x00, 0xf0, 0x21, 0x00


	//----- nvinfo : EIATTR_KPARAM_INFO
	.align		4
.L_49:
        /*0028*/ 	.byte	0x04, 0x17
        /*002a*/ 	.short	(.L_51 - .L_50)
.L_50:
        /*002c*/ 	.word	0x00000000
        /*0030*/ 	.short	0x0011
        /*0032*/ 	.short	0x0080
        /*0034*/ 	.byte	0x00, 0xf0, 0x21, 0x00


	//----- nvinfo : EIATTR_KPARAM_INFO
	.align		4
.L_51:
        /*0038*/ 	.byte	0x04, 0x17
        /*003a*/ 	.short	(.L_53 - .L_52)
.L_52:
        /*003c*/ 	.word	0x00000000
        /*0040*/ 	.short	0x0010
        /*0042*/ 	.short	0x0078
        /*0044*/ 	.byte	0x00, 0xf0, 0x21, 0x00


	//----- nvinfo : EIATTR_KPARAM_INFO
	.align		4
.L_53:
        /*0048*/ 	.byte	0x04, 0x17
        /*004a*/ 	.short	(.L_55 - .L_54)
.L_54:
        /*004c*/ 	.word	0x00000000
        /*0050*/ 	.short	0x000f
        /*0052*/ 	.short	0x0070
        /*0054*/ 	.byte	0x00, 0xf0, 0x21, 0x00


	//----- nvinfo : EIATTR_KPARAM_INFO
	.align		4
.L_55:
        /*0058*/ 	.byte	0x04, 0x17
        /*005a*/ 	.short	(.L_57 - .L_56)
.L_56:
        /*005c*/ 	.word	0x00000000
        /*0060*/ 	.short	0x000e
        /*0062*/ 	.short	0x0068
        /*0064*/ 	.byte	0x00, 0xf0, 0x21, 0x00


	//----- nvinfo : EIATTR_KPARAM_INFO
	.align		4
.L_57:
        /*0068*/ 	.byte	0x04, 0x17
        /*006a*/ 	.short	(.L_59 - .L_58)
.L_58:
        /*006c*/ 	.word	0x00000000
        /*0070*/ 	.short	0x000d
        /*0072*/ 	.short	0x0060
        /*0074*/ 	.byte	0x00, 0xf0, 0x11, 0x00


	//----- nvinfo : EIATTR_KPARAM_INFO
	.align		4
.L_59:
        /*0078*/ 	.byte	0x04, 0x17
        /*007a*/ 	.short	(.L_61 - .L_60)
.L_60:
        /*007c*/ 	.word	0x00000000
        /*0080*/ 	.short	0x000c
        /*0082*/ 	.short	0x005c
        /*0084*/ 	.byte	0x00, 0xf0, 0x11, 0x00


	//----- nvinfo : EIATTR_KPARAM_INFO
	.align		4
.L_61:
        /*0088*/ 	.byte	0x04, 0x17
        /*008a*/ 	.short	(.L_63 - .L_62)
.L_62:
        /*008c*/ 	.word	0x00000000
        /*0090*/ 	.short	0x000b
        /*0092*/ 	.short	0x0058
        /*0094*/ 	.byte	0x00, 0xf0, 0x11, 0x00


	//----- nvinfo : EIATTR_KPARAM_INFO
	.align		4
.L_63:
        /*0098*/ 	.byte	0x04, 0x17
        /*009a*/ 	.short	(.L_65 - .L_64)
.L_64:
        /*009c*/ 	.word	0x00000000
        /*00a0*/ 	.short	0x000a
        /*00a2*/ 	.short	0x0050
        /*00a4*/ 	.byte	0x00, 0xf0, 0x21, 0x00


	//----- nvinfo : EIATTR_KPARAM_INFO
	.align		4
.L_65:
        /*00a8*/ 	.byte	0x04, 0x17
        /*00aa*/ 	.short	(.L_67 - .L_66)
.L_66:
        /*00ac*/ 	.word	0x00000000
        /*00b0*/ 	.short	0x0009
        /*00b2*/ 	.short	0x0048
        /*00b4*/ 	.byte	0x00, 0xf0, 0x21, 0x00


	//----- nvinfo : EIATTR_KPARAM_INFO
	.align		4
.L_67:
        /*00b8*/ 	.byte	0x04, 0x17
        /*00ba*/ 	.short	(.L_69 - .L_68)
.L_68:
        /*00bc*/ 	.word	0x00000000
        /*00c0*/ 	.short	0x0008
        /*00c2*/ 	.short	0x0040
        /*00c4*/ 	.byte	0x00, 0xf5, 0x21, 0x00


	//----- nvinfo : EIATTR_KPARAM_INFO
	.align		4
.L_69:
        /*00c8*/ 	.byte	0x04, 0x17
        /*00ca*/ 	.short	(.L_71 - .L_70)
.L_70:
        /*00cc*/ 	.word	0x00000000
        /*00d0*/ 	.short	0x0007
        /*00d2*/ 	.short	0x0038
        /*00d4*/ 	.byte	0x00, 0xf5, 0x21, 0x00


	//----- nvinfo : EIATTR_KPARAM_INFO
	.align		4
.L_71:
        /*00d8*/ 	.byte	0x04, 0x17
        /*00da*/ 	.short	(.L_73 - .L_72)
.L_72:
        /*00dc*/ 	.word	0x00000000
        /*00e0*/ 	.short	0x0006
        /*00e2*/ 	.short	0x0030
        /*00e4*/ 	.byte	0x00, 0xf5, 0x21, 0x00


	//----- nvinfo : EIATTR_KPARAM_INFO
	.align		4
.L_73:
        /*00e8*/ 	.byte	0x04, 0x17
        /*00ea*/ 	.short	(.L_75 - .L_74)
.L_74:
        /*00ec*/ 	.word	0x00000000
        /*00f0*/ 	.short	0x0005
        /*00f2*/ 	.short	0x0028
        /*00f4*/ 	.byte	0x00, 0xf5, 0x21, 0x00


	//----- nvinfo : EIATTR_KPARAM_INFO
	.align		4
.L_75:
        /*00f8*/ 	.byte	0x04, 0x17
        /*00fa*/ 	.short	(.L_77 - .L_76)
.L_76:
        /*00fc*/ 	.word	0x00000000
        /*0100*/ 	.short	0x0004
        /*0102*/ 	.short	0x0020
        /*0104*/ 	.byte	0x00, 0xf5, 0x21, 0x00


	//----- nvinfo : EIATTR_KPARAM_INFO
	.align		4
.L_77:
        /*0108*/ 	.byte	0x04, 0x17
        /*010a*/ 	.short	(.L_79 - .L_78)
.L_78:
        /*010c*/ 	.word	0x00000000
        /*0110*/ 	.short	0x0003
        /*0112*/ 	.short	0x0018
        /*0114*/ 	.byte	0x00, 0xf5, 0x21, 0x00


	//----- nvinfo : EIATTR_KPARAM_INFO
	.align		4
.L_79:
        /*0118*/ 	.byte	0x04, 0x17
        /*011a*/ 	.short	(.L_81 - .L_80)
.L_80:
        /*011c*/ 	.word	0x00000000
        /*0120*/ 	.short	0x0002
        /*0122*/ 	.short	0x0010
        /*0124*/ 	.byte	0x00, 0xf5, 0x21, 0x00


	//----- nvinfo : EIATTR_KPARAM_INFO
	.align		4
.L_81:
        /*0128*/ 	.byte	0x04, 0x17
        /*012a*/ 	.short	(.L_83 - .L_82)
.L_82:
        /*012c*/ 	.word	0x00000000
        /*0130*/ 	.short	0x0001
        /*0132*/ 	.short	0x0008
        /*0134*/ 	.byte	0x00, 0xf5, 0x21, 0x00


	//----- nvinfo : EIATTR_KPARAM_INFO
	.align		4
.L_83:
        /*0138*/ 	.byte	0x04, 0x17
        /*013a*/ 	.short	(.L_85 - .L_84)
.L_84:
        /*013c*/ 	.word	0x00000000
        /*0140*/ 	.short	0x0000
        /*0142*/ 	.short	0x0000
        /*0144*/ 	.byte	0x00, 0xf5, 0x21, 0x00


	//----- nvinfo : EIATTR_SPARSE_MMA_MASK
	.align		4
.L_85:
        /*0148*/ 	.byte	0x03, 0x50
        /*014a*/ 	.short	0x0000


	//----- nvinfo : EIATTR_MAXREG_COUNT
	.align		4
        /*014c*/ 	.byte	0x03, 0x1b
        /*014e*/ 	.short	0x00ff


	//----- nvinfo : EIATTR_MERCURY_ISA_VERSION
	.align		4
        /*0150*/ 	.byte	0x03, 0x5f
        /*0152*/ 	.short	0x0101


	//----- nvinfo : EIATTR_COOP_GROUP_MASK_REGIDS
	.align		4
        /*0154*/ 	.byte	0x04, 0x29
        /*0156*/ 	.short	(.L_87 - .L_86)


	//   ....[0]....
.L_86:
        /*0158*/ 	.word	0xffffffff


	//   ....[1]....
        /*015c*/ 	.word	0xffffffff


	//   ....[2]....
        /*0160*/ 	.word	0x0500000e


	//   ....[3]....
        /*0164*/ 	.word	0x0500000e


	//----- nvinfo : EIATTR_COOP_GROUP_INSTR_OFFSETS
	.align		4
.L_87:
        /*0168*/ 	.byte	0x04, 0x28
        /*016a*/ 	.short	(.L_89 - .L_88)


	//   ....[0]....
.L_88:
        /*016c*/ 	.word	0x000008f0


	//   ....[1]....
        /*0170*/ 	.word	0x00001140


	//   ....[2]....
        /*0174*/ 	.word	0x000019e0


	//   ....[3]....
        /*0178*/ 	.word	0x00001a80


	//----- nvinfo : EIATTR_VRC_CTA_INIT_COUNT
	.align		4
.L_89:
        /*017c*/ 	.byte	0x02, 0x4a
	.zero		1
	.zero		1


	//----- nvinfo : EIATTR_EXIT_INSTR_OFFSETS
	.align		4
        /*0180*/ 	.byte	0x04, 0x1c
        /*0182*/ 	.short	(.L_91 - .L_90)


	//   ....[0]....
.L_90:
        /*0184*/ 	.word	0x00000070


	//   ....[1]....
        /*0188*/ 	.word	0x00000d70


	//   ....[2]....
        /*018c*/ 	.word	0x00001970


	//----- nvinfo : EIATTR_CRS_STACK_SIZE
	.align		4
.L_91:
        /*0190*/ 	.byte	0x04, 0x1e
        /*0192*/ 	.short	(.L_93 - .L_92)
.L_92:
        /*0194*/ 	.word	0x00000000


	//----- nvinfo : EIATTR_CBANK_PARAM_SIZE
	.align		4
.L_93:
        /*0198*/ 	.byte	0x03, 0x19
        /*019a*/ 	.short	0x0098


	//----- nvinfo : EIATTR_PARAM_CBANK
	.align		4
        /*019c*/ 	.byte	0x04, 0x0a
        /*019e*/ 	.short	(.L_95 - .L_94)
	.align		4
.L_94:
        /*01a0*/ 	.word	index@(.nv.constant0._ZN4vllm30reshape_and_cache_nvfp4_kernelIN3c108BFloat16EEEvPKT_S5_PhS6_S6_S6_PKlPKfSA_lliiillllll)
        /*01a4*/ 	.short	0x0380
        /*01a6*/ 	.short	0x0098


	//----- nvinfo : EIATTR_SW_WAR
	.align		4
.L_95:
        /*01a8*/ 	.byte	0x04, 0x36
        /*01aa*/ 	.short	(.L_97 - .L_96)
.L_96:
        /*01ac*/ 	.word	0x00000008
.L_97:


//--------------------- .nv.info._ZN4vllm30reshape_and_cache_nvfp4_kernelIN3c104HalfEEEvPKT_S5_PhS6_S6_S6_PKlPKfSA_lliiillllll --------------------------
	.section	.nv.info._ZN4vllm30reshape_and_cache_nvfp4_kernelIN3c104HalfEEEvPKT_S5_PhS6_S6_S6_PKlPKfSA_lliiillllll,"",@"SHT_CUDA_INFO"
	.sectionflags	@""
	.align	4


	//----- nvinfo : EIATTR_CUDA_API_VERSION
	.align		4
        /*0000*/ 	.byte	0x04, 0x37
        /*0002*/ 	.short	(.L_99 - .L_98)
.L_98:
        /*0004*/ 	.word	0x00000082


	//----- nvinfo : EIATTR_KPARAM_INFO
	.align		4
.L_99:
        /*0008*/ 	.byte	0x04, 0x17
        /*000a*/ 	.short	(.L_101 - .L_100)
.L_100:
        /*000c*/ 	.word	0x00000000
        /*0010*/ 	.short	0x0013
        /*0012*/ 	.short	0x0090
        /*0014*/ 	.byte	0x00, 0xf0, 0x21, 0x00


	//----- nvinfo : EIATTR_KPARAM_INFO
	.align		4
.L_101:
        /*0018*/ 	.byte	0x04, 0x17
        /*001a*/ 	.short	(.L_103 - .L_102)
.L_102:
        /*001c*/ 	.word	0x00000000
        /*0020*/ 	.short	0x0012
        /*0022*/ 	.short	0x0088
        /*0024*/ 	.byte	0x00, 0xf0, 0x21, 0x00


	//----- nvinfo : EIATTR_KPARAM_INFO
	.align		4
.L_103:
        /*0028*/ 	.byte	0x04, 0x17
        /*002a*/ 	.short	(.L_105 - .L_104)
.L_104:
        /*002c*/ 	.word	0x00000000
        /*0030*/ 	.short	0x0011
        /*0032*/ 	.short	0x0080
        /*0034*/ 	.byte	0x00, 0xf0, 0x21, 0x00


	//----- nvinfo : EIATTR_KPARAM_INFO
	.align		4
.L_105:
        /*0038*/ 	.byte	0x04, 0x17
        /*003a*/ 	.short	(.L_107 - .L_106)
.L_106:
        /*003c*/ 	.word	0x00000000
        /*0040*/ 	.short	0x0010
        /*0042*/ 	.short	0x0078
        /*0044*/ 	.byte	0x00, 0xf0, 0x21, 0x00


	//----- nvinfo : EIATTR_KPARAM_INFO
	.align		4
.L_107:
        /*0048*/ 	.byte	0x04, 0x17
        /*004a*/ 	.short	(.L_109 - .L_108)
.L_108:
        /*004c*/ 	.word	0x00000000
        /*0050*/ 	.short	0x000f
        /*0052*/ 	.short	0x0070
        /*0054*/ 	.byte	0x00, 0xf0, 0x21, 0x00


	//----- nvinfo : EIATTR_KPARAM_INFO
	.align		4
.L_109:
        /*0058*/ 	.byte	0x04, 0x17
        /*005a*/ 	.short	(.L_111 - .L_110)
.L_110:
        /*005c*/ 	.word	0x00000000
        /*0060*/ 	.short	0x000e
        /*0062*/ 	.short	0x0068
        /*0064*/ 	.byte	0x00, 0xf0, 0x21, 0x00


	//----- nvinfo : EIATTR_KPARAM_INFO
	.align		4
.L_111:
        /*0068*/ 	.byte	0x04, 0x17
        /*006a*/ 	.short	(.L_113 - .L_112)
.L_112:
        /*006c*/ 	.word	0x00000000
        /*0070*/ 	.short	0x000d
        /*0072*/ 	.short	0x0060
        /*0074*/ 	.byte	0x00, 0xf0, 0x11, 0x00


	//----- nvinfo : EIATTR_KPARAM_INFO
	.align		4
.L_113:
        /*0078*/ 	.byte	0x04, 0x17
        /*007a*/ 	.short	(.L_115 - .L_114)
.L_114:
        /*007c*/ 	.word	0x00000000
        /*0080*/ 	.short	0x000c
        /*0082*/ 	.short	0x005c
        /*0084*/ 	.byte	0x00, 0xf0, 0x11, 0x00


	//----- nvinfo : EIATTR_KPARAM_INFO
	.align		4
.L_115:
        /*0088*/ 	.byte	0x04, 0x17
        /*008a*/ 	.short	(.L_117 - .L_116)
.L_116:
        /*008c*/ 	.word	0x00000000
        /*0090*/ 	.short	0x000b
        /*0092*/ 	.short	0x0058
        /*0094*/ 	.byte	0x00, 0xf0, 0x11, 0x00


	//----- nvinfo : EIATTR_KPARAM_INFO
	.align		4
.L_117:
        /*0098*/ 	.byte	0x04, 0x17
        /*009a*/ 	.short	(.L_119 - .L_118)
.L_118:
        /*009c*/ 	.word	0x00000000
        /*00a0*/ 	.short	0x000a
        /*00a2*/ 	.short	0x0050
        /*00a4*/ 	.byte	0x00, 0xf0, 0x21, 0x00


	//----- nvinfo : EIATTR_KPARAM_INFO
	.align		4
.L_119:
        /*00a8*/ 	.byte	0x04, 0x17
        /*00aa*/ 	.short	(.L_121 - .L_120)
.L_120:
        /*00ac*/ 	.word	0x00000000
        /*00b0*/ 	.short	0x0009
        /*00b2*/ 	.short	0x0048
        /*00b4*/ 	.byte	0x00, 0xf0, 0x21, 0x00


	//----- nvinfo : EIATTR_KPARAM_INFO
	.align		4
.L_121:
        /*00b8*/ 	.byte	0x04, 0x17
        /*00ba*/ 	.short	(.L_123 - .L_122)
.L_122:
        /*00bc*/ 	.word	0x00000000
        /*00c0*/ 	.short	0x0008
        /*00c2*/ 	.short	0x0040
        /*00c4*/ 	.byte	0x00, 0xf5, 0x21, 0x00


	//----- nvinfo : EIATTR_KPARAM_INFO
	.align		4
.L_123:
        /*00c8*/ 	.byte	0x04, 0x17
        /*00ca*/ 	.short	(.L_125 - .L_124)
.L_124:
        /*00cc*/ 	.word	0x00000000
        /*00d0*/ 	.short	0x0007
        /*00d2*/ 	.short	0x0038
        /*00d4*/ 	.byte	0x00, 0xf5, 0x21, 0x00


	//----- nvinfo : EIATTR_KPARAM_INFO
	.align		4
.L_125:
        /*00d8*/ 	.byte	0x04, 0x17
        /*00da*/ 	.short	(.L_127 - .L_126)
.L_126:
        /*00dc*/ 	.word	0x00000000
        /*00e0*/ 	.short	0x0006
        /*00e2*/ 	.short	0x0030
        /*00e4*/ 	.byte	0x00, 0xf5, 0x21, 0x00


	//----- nvinfo : EIATTR_KPARAM_INFO
	.align		4
.L_127:
        /*00e8*/ 	.byte	0x04, 0x17
        /*00ea*/ 	.short	(.L_129 - .L_128)
.L_128:
        /*00ec*/ 	.word	0x00000000
        /*00f0*/ 	.short	0x0005
        /*00f2*/ 	.short	0x0028
        /*00f4*/ 	.byte	0x00, 0xf5, 0x21, 0x00


	//----- nvinfo : EIATTR_KPARAM_INFO
	.align		4
.L_129:
        /*00f8*/ 	.byte	0x04, 0x17
        /*00fa*/ 	.short	(.L_131 - .L_130)
.L_130:
        /*00fc*/ 	.word	0x00000000
        /*0100*/ 	.short	0x0004
        /*0102*/ 	.short	0x0020
        /*0104*/ 	.byte	0x00, 0xf5, 0x21, 0x00


	//----- nvinfo : EIATTR_KPARAM_INFO
	.align		4
.L_131:
        /*0108*/ 	.byte	0x04, 0x17
        /*010a*/ 	.short	(.L_133 - .L_132)
.L_132:
        /*010c*/ 	.word	0x00000000
        /*0110*/ 	.short	0x0003
        /*0112*/ 	.short	0x0018
        /*0114*/ 	.byte	0x00, 0xf5, 0x21, 0x00


	//----- nvinfo : EIATTR_KPARAM_INFO
	.align		4
.L_133:
        /*0118*/ 	.byte	0x04, 0x17
        /*011a*/ 	.short	(.L_135 - .L_134)
.L_134:
        /*011c*/ 	.word	0x00000000
        /*0120*/ 	.short	0x0002
        /*0122*/ 	.short	0x0010
        /*0124*/ 	.byte	0x00, 0xf5, 0x21, 0x00


	//----- nvinfo : EIATTR_KPARAM_INFO
	.align		4
.L_135:
        /*0128*/ 	.byte	0x04, 0x17
        /*012a*/ 	.short	(.L_137 - .L_136)
.L_136:
        /*012c*/ 	.word	0x00000000
        /*0130*/ 	.short	0x0001
        /*0132*/ 	.short	0x0008
        /*0134*/ 	.byte	0x00, 0xf5, 0x21, 0x00


	//----- nvinfo : EIATTR_KPARAM_INFO
	.align		4
.L_137:
        /*0138*/ 	.byte	0x04, 0x17
        /*013a*/ 	.short	(.L_139 - .L_138)
.L_138:
        /*013c*/ 	.word	0x00000000
        /*0140*/ 	.short	0x0000
        /*0142*/ 	.short	0x0000
        /*0144*/ 	.byte	0x00, 0xf5, 0x21, 0x00


	//----- nvinfo : EIATTR_SPARSE_MMA_MASK
	.align		4
.L_139:
        /*0148*/ 	.byte	0x03, 0x50
        /*014a*/ 	.short	0x0000


	//----- nvinfo : EIATTR_MAXREG_COUNT
	.align		4
        /*014c*/ 	.byte	0x03, 0x1b
        /*014e*/ 	.short	0x00ff


	//----- nvinfo : EIATTR_MERCURY_ISA_VERSION
	.align		4
        /*0150*/ 	.byte	0x03, 0x5f
        /*0152*/ 	.short	0x0101


	//----- nvinfo : EIATTR_COOP_GROUP_MASK_REGIDS
	.align		4
        /*0154*/ 	.byte	0x04, 0x29
        /*0156*/ 	.short	(.L_141 - .L_140)


	//   ....[0]....
.L_140:
        /*0158*/ 	.word	0xffffffff


	//   ....[1]....
        /*015c*/ 	.word	0xffffffff


	//   ....[2]....
        /*0160*/ 	.word	0x0500000e


	//   ....[3]....
        /*0164*/ 	.word	0x0500000e


	//----- nvinfo : EIATTR_COOP_GROUP_INSTR_OFFSETS
	.align		4
.L_141:
        /*0168*/ 	.byte	0x04, 0x28
        /*016a*/ 	.short	(.L_143 - .L_142)


	//   ....[0]....
.L_142:
        /*016c*/ 	.word	0x000008b0


	//   ....[1]....
        /*0170*/ 	.word	0x00001080


	//   ....[2]....
        /*0174*/ 	.word	0x000018e0


	//   ....[3]....
        /*0178*/ 	.word	0x00001980


	//----- nvinfo : EIATTR_VRC_CTA_INIT_COUNT
	.align		4
.L_143:
        /*017c*/ 	.byte	0x02, 0x4a
	.zero		1
	.zero		1


	//----- nvinfo : EIATTR_EXIT_INSTR_OFFSETS
	.align		4
        /*0180*/ 	.byte	0x04, 0x1c
        /*0182*/ 	.short	(.L_145 - .L_144)


	//   ....[0]....
.L_144:
        /*0184*/ 	.word	0x00000070


	//   ....[1]....
        /*0188*/ 	.word	0x00000cf0


	//   ....[2]....
        /*018c*/ 	.word	0x00001870


	//----- nvinfo : EIATTR_CRS_STACK_SIZE
	.align		4
.L_145:
        /*0190*/ 	.byte	0x04, 0x1e
        /*0192*/ 	.short	(.L_147 - .L_146)
.L_146:
        /*0194*/ 	.word	0x00000000


	//----- nvinfo : EIATTR_CBANK_PARAM_SIZE
	.align		4
.L_147:
        /*0198*/ 	.byte	0x03, 0x19
        /*019a*/ 	.short	0x0098


	//----- nvinfo : EIATTR_PARAM_CBANK
	.align		4
        /*019c*/ 	.byte	0x04, 0x0a
        /*019e*/ 	.short	(.L_149 - .L_148)
	.align		4
.L_148:
        /*01a0*/ 	.word	index@(.nv.constant0._ZN4vllm30reshape_and_cache_nvfp4_kernelIN3c104HalfEEEvPKT_S5_PhS6_S6_S6_PKlPKfSA_lliiillllll)
        /*01a4*/ 	.short	0x0380
        /*01a6*/ 	.short	0x0098


	//----- nvinfo : EIATTR_SW_WAR
	.align		4
.L_149:
        /*01a8*/ 	.byte	0x04, 0x36
        /*01aa*/ 	.short	(.L_151 - .L_150)
.L_150:
        /*01ac*/ 	.word	0x00000008
.L_151:


//--------------------- .nv.callgraph             --------------------------
	.section	.nv.callgraph,"",@"SHT_CUDA_CALLGRAPH"
	.align	4
	.sectionentsize	8
	.align		4
        /*0000*/ 	.word	0x00000000
	.align		4
        /*0004*/ 	.word	0xffffffff
	.align		4
        /*0008*/ 	.word	0x00000000
	.align		4
        /*000c*/ 	.word	0xfffffffe
	.align		4
        /*0010*/ 	.word	0x00000000
	.align		4
        /*0014*/ 	.word	0xfffffffd
	.align		4
        /*0018*/ 	.word	0x00000000
	.align		4
        /*001c*/ 	.word	0xfffffffc


//--------------------- .nv.constant4             --------------------------
	.section	.nv.constant4,"a",@progbits
	.align	8
	.align		8
.nv.constant4:
        /*0000*/ 	.dword	_ZN56_INTERNAL_b7372ac0_25_nvfp4_kv_cache_kernels_cu_0d08fd474cuda3std3__45__cpo5beginE
	.align		8
        /*0008*/ 	.dword	_ZN56_INTERNAL_b7372ac0_25_nvfp4_kv_cache_kernels_cu_0d08fd474cuda3std3__45__cpo3endE
	.align		8
        /*0010*/ 	.dword	_ZN56_INTERNAL_b7372ac0_25_nvfp4_kv_cache_kernels_cu_0d08fd474cuda3std3__45__cpo6cbeginE
	.align		8
        /*0018*/ 	.dword	_ZN56_INTERNAL_b7372ac0_25_nvfp4_kv_cache_kernels_cu_0d08fd474cuda3std3__45__cpo4cendE
	.align		8
        /*0020*/ 	.dword	_ZN56_INTERNAL_b7372ac0_25_nvfp4_kv_cache_kernels_cu_0d08fd474cuda3std3__45__cpo6rbeginE
	.align		8
        /*0028*/ 	.dword	_ZN56_INTERNAL_b7372ac0_25_nvfp4_kv_cache_kernels_cu_0d08fd474cuda3std3__45__cpo4rendE
	.align		8
        /*0030*/ 	.dword	_ZN56_INTERNAL_b7372ac0_25_nvfp4_kv_cache_kernels_cu_0d08fd474cuda3std3__45__cpo7crbeginE
	.align		8
        /*0038*/ 	.dword	_ZN56_INTERNAL_b7372ac0_25_nvfp4_kv_cache_kernels_cu_0d08fd474cuda3std3__45__cpo5crendE
	.align		8
        /*0040*/ 	.dword	_ZN56_INTERNAL_b7372ac0_25_nvfp4_kv_cache_kernels_cu_0d08fd474cuda3std3__458_GLOBAL__N__b7372ac0_25_nvfp4_kv_cache_kernels_cu_0d08fd476ignoreE
	.align		8
        /*0048*/ 	.dword	_ZN56_INTERNAL_b7372ac0_25_nvfp4_kv_cache_kernels_cu_0d08fd474cuda3std3__419piecewise_constructE
	.align		8
        /*0050*/ 	.dword	_ZN56_INTERNAL_b7372ac0_25_nvfp4_kv_cache_kernels_cu_0d08fd474cuda3std3__48in_placeE
	.align		8
        /*0058*/ 	.dword	_ZN56_INTERNAL_b7372ac0_25_nvfp4_kv_cache_kernels_cu_0d08fd474cuda3std3__420unreachable_sentinelE
	.align		8
        /*0060*/ 	.dword	_ZN56_INTERNAL_b7372ac0_25_nvfp4_kv_cache_kernels_cu_0d08fd474cuda3std6ranges3__45__cpo4swapE
	.align		8
        /*0068*/ 	.dword	_ZN56_INTERNAL_b7372ac0_25_nvfp4_kv_cache_kernels_cu_0d08fd474cuda3std6ranges3__45__cpo9iter_moveE
	.align		8
        /*0070*/ 	.dword	_ZN56_INTERNAL_b7372ac0_25_nvfp4_kv_cache_kernels_cu_0d08fd474cuda3std6ranges3__45__cpo5beginE
	.align		8
        /*0078*/ 	.dword	_ZN56_INTERNAL_b7372ac0_25_nvfp4_kv_cache_kernels_cu_0d08fd474cuda3std6ranges3__45__cpo3endE
	.align		8
        /*0080*/ 	.dword	_ZN56_INTERNAL_b7372ac0_25_nvfp4_kv_cache_kernels_cu_0d08fd474cuda3std6ranges3__45__cpo6cbeginE
	.align		8
        /*0088*/ 	.dword	_ZN56_INTERNAL_b7372ac0_25_nvfp4_kv_cache_kernels_cu_0d08fd474cuda3std6ranges3__45__cpo4cendE
	.align		8
        /*0090*/ 	.dword	_ZN56_INTERNAL_b7372ac0_25_nvfp4_kv_cache_kernels_cu_0d08fd474cuda3std6ranges3__45__cpo7advanceE
	.align		8
        /*0098*/ 	.dword	_ZN56_INTERNAL_b7372ac0_25_nvfp4_kv_cache_kernels_cu_0d08fd474cuda3std6ranges3__45__cpo9iter_swapE
	.align		8
        /*00a0*/ 	.dword	_ZN56_INTERNAL_b7372ac0_25_nvfp4_kv_cache_kernels_cu_0d08fd474cuda3std6ranges3__45__cpo4nextE
	.align		8
        /*00a8*/ 	.dword	_ZN56_INTERNAL_b7372ac0_25_nvfp4_kv_cache_kernels_cu_0d08fd474cuda3std6ranges3__45__cpo4prevE
	.align		8
        /*00b0*/ 	.dword	_ZN56_INTERNAL_b7372ac0_25_nvfp4_kv_cache_kernels_cu_0d08fd474cuda3std6ranges3__45__cpo4dataE
	.align		8
        /*00b8*/ 	.dword	_ZN56_INTERNAL_b7372ac0_25_nvfp4_kv_cache_kernels_cu_0d08fd474cuda3std6ranges3__45__cpo5cdataE
	.align		8
        /*00c0*/ 	.dword	_ZN56_INTERNAL_b7372ac0_25_nvfp4_kv_cache_kernels_cu_0d08fd474cuda3std6ranges3__45__cpo4sizeE
	.align		8
        /*00c8*/ 	.dword	_ZN56_INTERNAL_b7372ac0_25_nvfp4_kv_cache_kernels_cu_0d08fd474cuda3std6ranges3__45__cpo5ssizeE
	.align		8
        /*00d0*/ 	.dword	_ZN56_INTERNAL_b7372ac0_25_nvfp4_kv_cache_kernels_cu_0d08fd474cuda3std6ranges3__45__cpo8distanceE
	.align		8
        /*00d8*/ 	.dword	_ZN56_INTERNAL_b7372ac0_25_nvfp4_kv_cache_kernels_cu_0d08fd476thrust24THRUST_300001_SM_1000_NS6system6detail10sequential3seqE


//--------------------- .text._ZN4vllm30reshape_and_cache_nvfp4_kernelIN3c108BFloat16EEEvPKT_S5_PhS6_S6_S6_PKlPKfSA_lliiillllll --------------------------
	.section	.text._ZN4vllm30reshape_and_cache_nvfp4_kernelIN3c108BFloat16EEEvPKT_S5_PhS6_S6_S6_PKlPKfSA_lliiillllll,"ax",@progbits
	.align	128
        .global         _ZN4vllm30reshape_and_cache_nvfp4_kernelIN3c108BFloat16EEEvPKT_S5_PhS6_S6_S6_PKlPKfSA_lliiillllll
        .type           _ZN4vllm30reshape_and_cache_nvfp4_kernelIN3c108BFloat16EEEvPKT_S5_PhS6_S6_S6_PKlPKfSA_lliiillllll,@function
        .size           _ZN4vllm30reshape_and_cache_nvfp4_kernelIN3c108BFloat16EEEvPKT_S5_PhS6_S6_S6_PKlPKfSA_lliiillllll,(.L_x_40 - _ZN4vllm30reshape_and_cache_nvfp4_kernelIN3c108BFloat16EEEvPKT_S5_PhS6_S6_S6_PKlPKfSA_lliiillllll)
        .other          _ZN4vllm30reshape_and_cache_nvfp4_kernelIN3c108BFloat16EEEvPKT_S5_PhS6_S6_S6_PKlPKfSA_lliiillllll,@"STO_CUDA_ENTRY STV_DEFAULT"
_ZN4vllm30reshape_and_cache_nvfp4_kernelIN3c108BFloat16EEEvPKT_S5_PhS6_S6_S6_PKlPKfSA_lliiillllll:
.text._ZN4vllm30reshape_and_cache_nvfp4_kernelIN3c108BFloat16EEEvPKT_S5_PhS6_S6_S6_PKlPKfSA_lliiillllll:
[----:B------:R-:W-:Y:S01]  /*0000*/  LDC R1, c[0x0][0x37c] ;  /* 0x0000df00ff017b82 */ /* 0x000fe20000000800 */
[----:B------:R-:W0:Y:S07]  /*0010*/  S2R R31, SR_CTAID.X ;  /* 0x00000000001f7919 */ /* 0x000e2e0000002500 */
[----:B------:R-:W0:Y:S01]  /*0020*/  LDC.64 R12, c[0x0][0x3b0] ;  /* 0x0000ec00ff0c7b82 */ /* 0x000e220000000a00 */
[----:B------:R-:W1:Y:S01]  /*0030*/  LDCU.64 UR6, c[0x0][0x358] ;  /* 0x00006b00ff0677ac */ /* 0x000e620008000a00 */
[----:B0-----:R-:W-:-:S06]  /*0040*/  IMAD.WIDE.U32 R12, R31, 0x8, R12 ;  /* 0x000000081f0c7825 */ /* 0x001fcc00078e000c */
[----:B-1----:R-:W2:Y:S02]  /*0050*/  LDG.E.64.CONSTANT R12, desc[UR6][R12.64] ;  /* 0x000000060c0c7981 */ /* 0x002ea4000c1e9b00 */
[----:B--2---:R-:W-:-:S13]  /*0060*/  ISETP.GE.AND P0, PT, R13, RZ, PT ;  /* 0x000000ff0d00720c */ /* 0x004fda0003f06270 */
[----:B------:R-:W-:Y:S05]  /*0070*/  @!P0 EXIT ;  /* 0x000000000000894d */ /* 0x000fea0003800000 */
[----:B------:R-:W0:Y:S02]  /*0080*/  LDCU UR5, c[0x0][0x3e0] ;  /* 0x00007c00ff0577ac */ /* 0x000e240008000800 */
[----:B0-----:R-:W-:-:S06]  /*0090*/  USHF.R.S32.HI UR4, URZ, 0x1f, UR5 ;  /* 0x0000001fff047899 */ /* 0x001fcc0008011405 */
[----:B------:R-:W-:-:S04]  /*00a0*/  LOP3.LUT R0, R13, UR4, RZ, 0xfc, !PT ;  /* 0x000000040d007c12 */ /* 0x000fc8000f8efcff */
[----:B------:R-:W-:-:S13]  /*00b0*/  ISETP.NE.U32.AND P0, PT, R0, RZ, PT ;  /* 0x000000ff0000720c */ /* 0x000fda0003f05070 */
[----:B------:R-:W-:Y:S05]  /*00c0*/  @P0 BRA `(.L_x_0) ;  /* 0x00000000005c0947 */ /* 0x000fea0003800000 */
[----:B------:R-:W0:Y:S01]  /*00d0*/  I2F.U32.RP R0, UR5 ;  /* 0x0000000500007d06 */ /* 0x000e220008209000 */
[----:B------:R-:W-:Y:S01]  /*00e0*/  ISETP.NE.U32.AND P2, PT, RZ, UR5, PT ;  /* 0x00000005ff007c0c */ /* 0x000fe2000bf45070 */
[----:B------:R-:W-:-:S06]  /*00f0*/  IMAD.MOV.U32 R17, RZ, RZ, RZ ;  /* 0x000000ffff117224 */ /* 0x000fcc00078e00ff */
[----:B0-----:R-:W0:Y:S02]  /*0100*/  MUFU.RCP R0, R0 ;  /* 0x0000000000007308 */ /* 0x001e240000001000 */
[----:B0-----:R-:W-:Y:S01]  /*0110*/  VIADD R2, R0, 0xffffffe ;  /* 0x0ffffffe00027836 */ /* 0x001fe20000000000 */
[----:B------:R-:W-:-:S05]  /*0120*/  MOV R0, RZ ;  /* 0x000000ff00007202 */ /* 0x000fca0000000f00 */
[----:B------:R0:W1:Y:S02]  /*0130*/  F2I.FTZ.U32.TRUNC.NTZ R3, R2 ;  /* 0x0000000200037305 */ /* 0x000064000021f000 */
[----:B0-----:R-:W-:Y:S02]  /*0140*/  HFMA2 R2, -RZ, RZ, 0, 0 ;  /* 0x00000000ff027431 */ /* 0x001fe400000001ff */
[----:B-1----:R-:W-:-:S04]  /*0150*/  IMAD.MOV R5, RZ, RZ, -R3 ;  /* 0x000000ffff057224 */ /* 0x002fc800078e0a03 */
[----:B------:R-:W-:-:S04]  /*0160*/  IMAD R5, R5, UR5, RZ ;  /* 0x0000000505057c24 */ /* 0x000fc8000f8e02ff */
[----:B------:R-:W-:-:S06]  /*0170*/  IMAD.HI.U32 R3, R3, R5, R2 ;  /* 0x0000000503037227 */ /* 0x000fcc00078e0002 */
[----:B------:R-:W-:-:S04]  /*0180*/  IMAD.HI.U32 R16, R3, R12, RZ ;  /* 0x0000000c03107227 */ /* 0x000fc800078e00ff */
[----:B------:R-:W-:-:S04]  /*0190*/  IMAD.MOV R3, RZ, RZ, -R16 ;  /* 0x000000ffff037224 */ /* 0x000fc800078e0a10 */
[----:B------:R-:W-:-:S05]  /*01a0*/  IMAD R3, R3, UR5, R12 ;  /* 0x0000000503037c24 */ /* 0x000fca000f8e020c */
[----:B------:R-:W-:-:S13]  /*01b0*/  ISETP.GE.U32.AND P0, PT, R3, UR5, PT ;  /* 0x0000000503007c0c */ /* 0x000fda000bf06070 */
[----:B------:R-:W-:Y:S01]  /*01c0*/  @P0 VIADD R3, R3, -UR5 ;  /* 0x8000000503030c36 */ /* 0x000fe20008000000 */
[----:B------:R-:W-:-:S04]  /*01d0*/  @P0 IADD3 R16, PT, PT, R16, 0x1, RZ ;  /* 0x0000000110100810 */ /* 0x000fc80007ffe0ff */
[----:B------:R-:W-:-:S13]  /*01e0*/  ISETP.GE.U32.AND P1, PT, R3, UR5, PT ;  /* 0x0000000503007c0c */ /* 0x000fda000bf26070 */
[----:B------:R-:W-:Y:S01]  /*01f0*/  @P1 VIADD R16, R16, 0x1 ;  /* 0x0000000110101836 */ /* 0x000fe20000000000 */
[----:B------:R-:W-:-:S05]  /*0200*/  @!P2 LOP3.LUT R16, RZ, UR5, RZ, 0x33, !PT ;  /* 0x00000005ff10ac12 */ /* 0x000fca000f8e33ff */
[----:B------:R-:W-:-:S04]  /*0210*/  IMAD.MOV R3, RZ, RZ, -R16 ;  /* 0x000000ffff037224 */ /* 0x000fc800078e0a10 */
[----:B------:R-:W-:Y:S01]  /*0220*/  IMAD R12, R3, UR5, R12 ;  /* 0x00000005030c7c24 */ /* 0x000fe2000f8e020c */
[----:B------:R-:W-:Y:S06]  /*0230*/  BRA `(.L_x_1) ;  /* 0x0000000000247947 */ /* 0x000fec0003800000 */
.L_x_0:
[----:B------:R-:W-:-:S07]  /*0240*/  MOV R0, 0x260 ;  /* 0x0000026000007802 */ /* 0x000fce0000000f00 */
[----:B------:R-:W-:Y:S05]  /*0250*/  CALL.REL.NOINC `($__internal_0_$__cuda_sm20_div_s64) ;  /* 0x0000001800187944 */ /* 0x000fea0003c00000 */
[----:B------:R-:W0:Y:S01]  /*0260*/  LDC R5, c[0x0][0x3e0] ;  /* 0x0000f800ff057b82 */ /* 0x000e220000000800 */
[----:B------:R-:W-:-:S05]  /*0270*/  IADD3 R3, P0, PT, RZ, -R16, RZ ;  /* 0x80000010ff037210 */ /* 0x000fca0007f1e0ff */
[----:B------:R-:W-:-:S04]  /*0280*/  IMAD.X R0, RZ, RZ, ~R17, P0 ;  /* 0x000000ffff007224 */ /* 0x000fc800000e0e11 */
[-C--:B0-----:R-:W-:Y:S02]  /*0290*/  IMAD R0, R0, R5.reuse, RZ ;  /* 0x0000000500007224 */ /* 0x081fe400078e02ff */
[----:B------:R-:W-:-:S04]  /*02a0*/  IMAD.WIDE.U32 R12, R3, R5, R12 ;  /* 0x00000005030c7225 */ /* 0x000fc800078e000c */
[----:B------:R-:W-:-:S05]  /*02b0*/  IMAD R3, R3, UR4, R0 ;  /* 0x0000000403037c24 */ /* 0x000fca000f8e0200 */
[----:B------:R-:W-:-:S07]  /*02c0*/  IADD3 R0, PT, PT, R13, R3, RZ ;  /* 0x000000030d007210 */ /* 0x000fce0007ffe0ff */
.L_x_1:
[----:B------:R-:W0:Y:S01]  /*02d0*/  LDCU.64 UR12, c[0x0][0x3d8] ;  /* 0x00007b00ff0c77ac */ /* 0x000e220008000a00 */
[----:B------:R-:W1:Y:S01]  /*02e0*/  S2R R13, SR_TID.X ;  /* 0x00000000000d7919 */ /* 0x000e620000002100 */
[----:B------:R-:W-:Y:S01]  /*02f0*/  BSSY B0, `(.L_x_2) ;  /* 0x00000a6000007945 */ /* 0x000fe20003800000 */
[----:B------:R-:W2:Y:S01]  /*0300*/  LDCU.64 UR8, c[0x0][0x3e8] ;  /* 0x00007d00ff0877ac */ /* 0x000ea20008000a00 */
[----:B------:R-:W3:Y:S01]  /*0310*/  LDCU.64 UR16, c[0x0][0x3f8] ;  /* 0x00007f00ff1077ac */ /* 0x000ee20008000a00 */
[----:B------:R-:W4:Y:S01]  /*0320*/  LDCU UR4, c[0x0][0x360] ;  /* 0x00006c00ff0477ac */ /* 0x000f220008000800 */
[----:B------:R-:W1:Y:S01]  /*0330*/  LDCU UR38, c[0x0][0x3dc] ;  /* 0x00007b80ff2677ac */ /* 0x000e620008000800 */
[----:B0-----:R-:W-:Y:S01]  /*0340*/  IMAD.U32 R29, RZ, RZ, UR13 ;  /* 0x0000000dff1d7e24 */ /* 0x001fe2000f8e00ff */
[----:B------:R-:W0:Y:S01]  /*0350*/  LDCU UR5, c[0x0][0x3dc] ;  /* 0x00007b80ff0577ac */ /* 0x000e220008000800 */
[----:B--2---:R-:W-:-:S03]  /*0360*/  IMAD R5, R17, UR8, RZ ;  /* 0x0000000811057c24 */ /* 0x004fc6000f8e02ff */
[----:B------:R-:W-:Y:S01]  /*0370*/  SHF.R.S32.HI R2, RZ, 0x1f, R29 ;  /* 0x0000001fff027819 */ /* 0x000fe2000001141d */
[----:B------:R-:W2:Y:S01]  /*0380*/  LDCU.64 UR22, c[0x0][0x3f0] ;  /* 0x00007e00ff1677ac */ /* 0x000ea20008000a00 */
[----:B------:R-:W-:Y:S02]  /*0390*/  IMAD R5, R16, UR9, R5 ;  /* 0x0000000910057c24 */ /* 0x000fe4000f8e0205 */
[----:B------:R-:W-:Y:S01]  /*03a0*/  LEA.HI R27, R2, R29, RZ, 0x4 ;  /* 0x0000001d021b7211 */ /* 0x000fe200078f20ff */
[----:B------:R-:W-:Y:S01]  /*03b0*/  IMAD.WIDE.U32 R2, R16, UR8, RZ ;  /* 0x0000000810027c25 */ /* 0x000fe2000f8e00ff */
[----:B------:R-:W0:Y:S02]  /*03c0*/  LDCU.64 UR34, c[0x0][0x3f0] ;  /* 0x00007e00ff2277ac */ /* 0x000e240008000a00 */
[----:B------:R-:W-:Y:S01]  /*03d0*/  SHF.R.S32.HI R27, RZ, 0x4, R27 ;  /* 0x00000004ff1b7819 */ /* 0x000fe2000001141b */
[----:B------:R-:W-:Y:S01]  /*03e0*/  IMAD.IADD R3, R3, 0x1, R5 ;  /* 0x0000000103037824 */ /* 0x000fe200078e0205 */
[----:B-1----:R-:W-:Y:S01]  /*03f0*/  SHF.R.U32.HI R10, RZ, 0x1, R13 ;  /* 0x00000001ff0a7819 */ /* 0x002fe2000001160d */
[----:B---3--:R-:W-:Y:S01]  /*0400*/  IMAD R5, R0, UR16, RZ ;  /* 0x0000001000057c24 */ /* 0x008fe2000f8e02ff */
[----:B------:R-:W1:Y:S01]  /*0410*/  LDCU.64 UR36, c[0x0][0x410] ;  /* 0x00008200ff2477ac */ /* 0x000e620008000a00 */
[----:B------:R-:W-:Y:S01]  /*0420*/  IMAD R15, R27, UR12, RZ ;  /* 0x0000000c1b0f7c24 */ /* 0x000fe2000f8e02ff */
[----:B------:R-:W-:Y:S01]  /*0430*/  LOP3.LUT R13, R13, 0x1, RZ, 0xc0, !PT ;  /* 0x000000010d0d7812 */ /* 0x000fe200078ec0ff */
[C---:B------:R-:W-:Y:S01]  /*0440*/  IMAD R5, R12.reuse, UR17, R5 ;  /* 0x000000110c057c24 */ /* 0x040fe2000f8e0205 */
[----:B------:R-:W3:Y:S01]  /*0450*/  LDCU.64 UR20, c[0x0][0x380] ;  /* 0x00007000ff1477ac */ /* 0x000ee20008000a00 */
[----:B------:R-:W-:Y:S01]  /*0460*/  IMAD.WIDE.U32 R18, R12, UR16, R2 ;  /* 0x000000100c127c25 */ /* 0x000fe2000f8e0002 */
[----:B------:R-:W-:Y:S01]  /*0470*/  ISETP.GE.AND P0, PT, R10, R15, PT ;  /* 0x0000000f0a00720c */ /* 0x000fe20003f06270 */
[----:B------:R-:W0:Y:S03]  /*0480*/  LDCU.64 UR24, c[0x0][0x390] ;  /* 0x00007200ff1877ac */ /* 0x000e260008000a00 */
[----:B------:R-:W-:Y:S01]  /*0490*/  IADD3 R11, PT, PT, R19, R5, RZ ;  /* 0x00000005130b7210 */ /* 0x000fe20007ffe0ff */
[----:B------:R-:W0:Y:S01]  /*04a0*/  LDCU.64 UR26, c[0x0][0x3a0] ;  /* 0x00007400ff1a77ac */ /* 0x000e220008000a00 */
[----:B------:R-:W0:Y:S01]  /*04b0*/  LDCU.64 UR28, c[0x0][0x388] ;  /* 0x00007100ff1c77ac */ /* 0x000e220008000a00 */
[----:B------:R-:W0:Y:S01]  /*04c0*/  LDCU.64 UR30, c[0x0][0x398] ;  /* 0x00007300ff1e77ac */ /* 0x000e220008000a00 */
[----:B------:R-:W0:Y:S01]  /*04d0*/  LDCU.64 UR32, c[0x0][0x3a8] ;  /* 0x00007500ff2077ac */ /* 0x000e220008000a00 */
[----:B------:R-:W0:Y:S01]  /*04e0*/  LDCU.128 UR8, c[0x0][0x400] ;  /* 0x00008000ff0877ac */ /* 0x000e220008000c00 */
[----:B------:R-:W0:Y:S01]  /*04f0*/  LDCU.128 UR12, c[0x0][0x400] ;  /* 0x00008000ff0c77ac */ /* 0x000e220008000c00 */
[----:B----4-:R-:W-:-:S02]  /*0500*/  USHF.R.U32.HI UR4, URZ, 0x1, UR4 ;  /* 0x00000001ff047899 */ /* 0x010fc40008011604 */
[----:B-12---:R-:W-:Y:S10]  /*0510*/  @P0 BRA `(.L_x_3) ;  /* 0x00000008000c0947 */ /* 0x006ff40003800000 */
[----:B------:R-:W1:Y:S01]  /*0520*/  LDC.64 R4, c[0x0][0x3b8] ;  /* 0x0000ee00ff047b82 */ /* 0x000e620000000a00 */
[----:B------:R-:W-:Y:S01]  /*0530*/  IABS R8, R27 ;  /* 0x0000001b00087213 */ /* 0x000fe20000000000 */
[----:B------:R-:W2:Y:S01]  /*0540*/  LDCU.64 UR18, c[0x0][0x410] ;  /* 0x00008200ff1277ac */ /* 0x000ea20008000a00 */
[----:B------:R-:W4:Y:S01]  /*0550*/  LDCU.64 UR16, c[0x0][0x3c8] ;  /* 0x00007900ff1077ac */ /* 0x000f220008000a00 */
[----:B-1----:R1:W5:Y:S01]  /*0560*/  LDG.E.CONSTANT R9, desc[UR6][R4.64] ;  /* 0x0000000604097981 */ /* 0x002362000c1e9900 */
[----:B------:R-:W3:Y:S01]  /*0570*/  I2F.RP R6, R8 ;  /* 0x0000000800067306 */ /* 0x000ee20000209400 */
[----:B------:R-:W-:Y:S01]  /*0580*/  SHF.L.U32 R22, R13, 0x3, RZ ;  /* 0x000000030d167819 */ /* 0x000fe200000006ff */
[----:B------:R-:W-:Y:S02]  /*0590*/  IMAD.MOV.U32 R23, RZ, RZ, RZ ;  /* 0x000000ffff177224 */ /* 0x000fe400078e00ff */
[----:B--2---:R-:W-:-:S04]  /*05a0*/  IMAD.WIDE.U32 R20, R12, UR18, RZ ;  /* 0x000000120c147c25 */ /* 0x004fc8000f8e00ff */
[----:B----4-:R-:W-:Y:S01]  /*05b0*/  IMAD.WIDE.U32 R22, R31, UR16, R22 ;  /* 0x000000101f167c25 */ /* 0x010fe2000f8e0016 */
[----:B-1----:R-:W-:-:S03]  /*05c0*/  MOV R4, R10 ;  /* 0x0000000a00047202 */ /* 0x002fc60000000f00 */
[----:B------:R-:W-:Y:S01]  /*05d0*/  IMAD R5, R0, UR18, RZ ;  /* 0x0000001200057c24 */ /* 0x000fe2000f8e02ff */
[----:B---3--:R-:W1:Y:S03]  /*05e0*/  MUFU.RCP R6, R6 ;  /* 0x0000000600067308 */ /* 0x008e660000001000 */
[----:B------:R-:W-:Y:S02]  /*05f0*/  IMAD R25, R12, UR19, R5 ;  /* 0x000000130c197c24 */ /* 0x000fe4000f8e0205 */
[----:B------:R-:W-:Y:S02]  /*0600*/  IMAD R5, R31, UR17, R23 ;  /* 0x000000111f057c24 */ /* 0x000fe4000f8e0217 */
[----:B-1----:R-:W-:-:S04]  /*0610*/  VIADD R2, R6, 0xffffffe ;  /* 0x0ffffffe06027836 */ /* 0x002fc80000000000 */
[----:B------:R1:W2:Y:S02]  /*0620*/  F2I.FTZ.U32.TRUNC.NTZ R3, R2 ;  /* 0x0000000200037305 */ /* 0x0002a4000021f000 */
[----:B-1----:R-:W-:Y:S02]  /*0630*/  IMAD.MOV.U32 R2, RZ, RZ, RZ ;  /* 0x000000ffff027224 */ /* 0x002fe400078e00ff */
[----:B--2---:R-:W-:-:S04]  /*0640*/  IMAD.MOV R29, RZ, RZ, -R3 ;  /* 0x000000ffff1d7224 */ /* 0x004fc800078e0a03 */
[----:B------:R-:W-:-:S04]  /*0650*/  IMAD R29, R29, R8, RZ ;  /* 0x000000081d1d7224 */ /* 0x000fc800078e02ff */
[----:B------:R-:W-:-:S04]  /*0660*/  IMAD.HI.U32 R6, R3, R29, R2 ;  /* 0x0000001d03067227 */ /* 0x000fc800078e0002 */
[----:B------:R-:W-:Y:S01]  /*0670*/  IMAD.IADD R3, R21, 0x1, R25 ;  /* 0x0000000115037824 */ /* 0x000fe200078e0219 */
[----:B-----5:R1:W2:Y:S06]  /*0680*/  MUFU.RCP R7, R9 ;  /* 0x0000000900077308 */ /* 0x0202ac0000001000 */
.L_x_7:
[----:B------:R-:W-:Y:S01]  /*0690*/  IABS R0, R27 ;  /* 0x0000001b00007213 */ /* 0x000fe20000000000 */
[----:B------:R-:W-:Y:S01]  /*06a0*/  IMAD.U32 R29, RZ, RZ, UR38 ;  /* 0x00000026ff1d7e24 */ /* 0x000fe2000f8e00ff */
[----:B0-2---:R-:W-:-:S03]  /*06b0*/  IABS R25, R4 ;  /* 0x0000000400197213 */ /* 0x005fc60000000000 */
[----:B------:R-:W-:Y:S02]  /*06c0*/  IMAD.MOV R0, RZ, RZ, -R0 ;  /* 0x000000ffff007224 */ /* 0x000fe400078e0a00 */
[----:B------:R-:W-:-:S04]  /*06d0*/  IMAD.HI.U32 R2, R6, R25, RZ ;  /* 0x0000001906027227 */ /* 0x000fc800078e00ff */
[----:B------:R-:W-:Y:S01]  /*06e0*/  IMAD R25, R2, R0, R25 ;  /* 0x0000000002197224 */ /* 0x000fe200078e0219 */
[----:B------:R-:W-:-:S04]  /*06f0*/  IABS R0, R27 ;  /* 0x0000001b00007213 */ /* 0x000fc80000000000 */
[----:B------:R-:W-:-:S13]  /*0700*/  ISETP.GT.U32.AND P1, PT, R8, R25, PT ;  /* 0x000000190800720c */ /* 0x000fda0003f24070 */
[----:B------:R-:W-:Y:S01]  /*0710*/  @!P1 IADD3 R25, PT, PT, R25, -R0, RZ ;  /* 0x8000000019199210 */ /* 0x000fe20007ffe0ff */
[----:B------:R-:W-:Y:S01]  /*0720*/  @!P1 VIADD R2, R2, 0x1 ;  /* 0x0000000102029836 */ /* 0x000fe20000000000 */
[----:B------:R-:W-:Y:S02]  /*0730*/  LOP3.LUT R0, R4, R27, RZ, 0x3c, !PT ;  /* 0x0000001b04007212 */ /* 0x000fe400078e3cff */
[----:B------:R-:W-:Y:S02]  /*0740*/  ISETP.GE.U32.AND P0, PT, R25, R8, PT ;  /* 0x000000081900720c */ /* 0x000fe40003f06070 */
[----:B------:R-:W-:Y:S02]  /*0750*/  ISETP.GE.AND P2, PT, R0, RZ, PT ;  /* 0x000000ff0000720c */ /* 0x000fe40003f46270 */
[----:B------:R-:W-:-:S09]  /*0760*/  ISETP.NE.AND P1, PT, R27, RZ, PT ;  /* 0x000000ff1b00720c */ /* 0x000fd20003f25270 */
[----:B------:R-:W-:-:S05]  /*0770*/  @P0 VIADD R2, R2, 0x1 ;  /* 0x0000000102020836 */ /* 0x000fca0000000000 */
[----:B------:R-:W-:Y:S02]  /*0780*/  @!P2 IADD3 R2, PT, PT, -R2, RZ, RZ ;  /* 0x000000ff0202a210 */ /* 0x000fe40007ffe1ff */
[----:B------:R-:W-:-:S05]  /*0790*/  @!P1 LOP3.LUT R2, RZ, R27, RZ, 0x33, !PT ;  /* 0x0000001bff029212 */ /* 0x000fca00078e33ff */
[----:B------:R-:W-:Y:S02]  /*07a0*/  IMAD.MOV R0, RZ, RZ, -R2 ;  /* 0x000000ffff007224 */ /* 0x000fe400078e0a02 */
[----:B------:R-:W-:Y:S02]  /*07b0*/  IMAD R25, R2, R29, RZ ;  /* 0x0000001d02197224 */ /* 0x000fe400078e02ff */
[----:B------:R-:W-:-:S03]  /*07c0*/  IMAD R0, R27, R0, R4 ;  /* 0x000000001b007224 */ /* 0x000fc600078e0204 */
[----:B------:R-:W-:Y:S02]  /*07d0*/  SHF.R.S32.HI R24, RZ, 0x1f, R25 ;  /* 0x0000001fff187819 */ /* 0x000fe40000011419 */
[----:B------:R-:W-:-:S04]  /*07e0*/  SHF.L.U32 R14, R0, 0x4, RZ ;  /* 0x00000004000e7819 */ /* 0x000fc800000006ff */
[----:B------:R-:W-:-:S04]  /*07f0*/  IADD3 R14, P0, P1, R14, R22, R25 ;  /* 0x000000160e0e7210 */ /* 0x000fc8000791e019 */
[----:B------:R-:W-:Y:S02]  /*0800*/  IADD3.X R25, PT, PT, RZ, R5, R24, P0, P1 ;  /* 0x00000005ff197210 */ /* 0x000fe400007e2418 */
[----:B------:R-:W-:-:S04]  /*0810*/  LEA R24, P0, R14, UR20, 0x1 ;  /* 0x000000140e187c11 */ /* 0x000fc8000f8008ff */
[----:B------:R-:W-:-:S05]  /*0820*/  LEA.HI.X R25, R14, UR21, R25, 0x1, P0 ;  /* 0x000000150e197c11 */ /* 0x000fca00080f0c19 */
[----:B------:R-:W3:Y:S04]  /*0830*/  LDG.E.CONSTANT R30, desc[UR6][R24.64] ;  /* 0x00000006181e7981 */ /* 0x000ee8000c1e9900 */
[----:B------:R-:W4:Y:S04]  /*0840*/  LDG.E.CONSTANT R28, desc[UR6][R24.64+0x4] ;  /* 0x00000406181c7981 */ /* 0x000f28000c1e9900 */
[----:B------:R-:W5:Y:S04]  /*0850*/  LDG.E.CONSTANT R26, desc[UR6][R24.64+0x8] ;  /* 0x00000806181a7981 */ /* 0x000f68000c1e9900 */
[----:B------:R4:W2:Y:S01]  /*0860*/  LDG.E.CONSTANT R32, desc[UR6][R24.64+0xc] ;  /* 0x00000c0618207981 */ /* 0x0008a2000c1e9900 */
[----:B------:R-:W-:Y:S01]  /*0870*/  UMOV UR16, 0xffffffff ;  /* 0xffffffff00107882 */ /* 0x000fe20000000000 */
[----:B---3--:R-:W-:-:S02]  /*0880*/  HFMA2.BF16_V2 R14, -RZ.H0_H0, RZ.H0_H0, |R30| ;  /* 0x200000ffff0e7231 */ /* 0x008fc4000028091e */
[----:B----4-:R-:W-:Y:S02]  /*0890*/  HFMA2.BF16_V2 R25, -RZ.H0_H0, RZ.H0_H0, |R28| ;  /* 0x200000ffff197231 */ /* 0x010fe4000028091c */
[----:B-----5:R-:W-:Y:S02]  /*08a0*/  HFMA2.BF16_V2 R33, -RZ.H0_H0, RZ.H0_H0, |R26| ;  /* 0x200000ffff217231 */ /* 0x020fe4000028091a */
[----:B--2---:R-:W-:-:S03]  /*08b0*/  HFMA2.BF16_V2 R34, -RZ.H0_H0, RZ.H0_H0, |R32| ;  /* 0x200000ffff227231 */ /* 0x004fc60000280920 */
[----:B------:R-:W-:-:S05]  /*08c0*/  VHMNMX.BF16_V2 R14, R14, R25, R33, !PT ;  /* 0x000000190e0e7247 */ /* 0x000fca0007a00021 */
[----:B------:R-:W-:Y:S01]  /*08d0*/  HMNMX2.BF16_V2 R34, R14, R34, !PT ;  /* 0x000000220e227240 */ /* 0x000fe20007a00000 */
[----:B------:R-:W-:Y:S06]  /*08e0*/  BRA.DIV UR16, `(.L_x_4) ;  /* 0x0000001210247947 */ /* 0x000fec000b800000 */
[----:B------:R2:W3:Y:S02]  /*08f0*/  SHFL.BFLY PT, R14, R34, 0x1, 0x1f ;  /* 0x0c201f00220e7f89 */ /* 0x0004e400000e0000 */
.L_x_15:
[----:B---3--:R-:W-:Y:S01]  /*0900*/  HMNMX2.BF16_V2 R24, R14.H1_H1, R34.H1_H1, !PT ;  /* 0x300000220e187240 */ /* 0x008fe20007a00c00 */
[----:B------:R-:W-:Y:S01]  /*0910*/  IMAD.U32 R25, R28, 0x10000, RZ ;  /* 0x000100001c197824 */ /* 0x000fe200078e00ff */
[----:B------:R-:W-:Y:S01]  /*0920*/  PRMT R33, R30, 0x7632, R33 ;  /* 0x000076321e217816 */ /* 0x000fe20000000021 */
[----:B------:R-:W-:Y:S01]  /*0930*/  IMAD.U32 R35, R26, 0x10000, RZ ;  /* 0x000100001a237824 */ /* 0x000fe200078e00ff */
[----:B------:R-:W-:Y:S01]  /*0940*/  SHF.L.U32 R37, R30, 0x10, RZ ;  /* 0x000000101e257819 */ /* 0x000fe200000006ff */
[----:B------:R-:W-:Y:S01]  /*0950*/  BSSY.RECONVERGENT B1, `(.L_x_5) ;  /* 0x000003c000017945 */ /* 0x000fe20003800200 */
[----:B------:R-:W-:Y:S01]  /*0960*/  VHMNMX.BF16_V2 R14, R14.H0_H0, R34.H0_H0, R24.H0_H0, !PT ;  /* 0x200000220e0e7247 */ /* 0x000fe20007a02818 */
[----:B------:R-:W-:Y:S01]  /*0970*/  IMAD.U32 R33, R33, 0x10000, RZ ;  /* 0x0001000021217824 */ /* 0x000fe200078e00ff */
[----:B------:R-:W-:Y:S02]  /*0980*/  PRMT R30, R28, 0x7632, R30 ;  /* 0x000076321c1e7816 */ /* 0x000fe4000000001e */
[----:B------:R-:W-:Y:S01]  /*0990*/  PRMT R28, R26, 0x7632, R28 ;  /* 0x000076321a1c7816 */ /* 0x000fe2000000001c */
[----:B------:R-:W-:Y:S01]  /*09a0*/  IMAD.U32 R14, R14, 0x10000, RZ ;  /* 0x000100000e0e7824 */ /* 0x000fe200078e00ff */
[----:B------:R-:W-:Y:S01]  /*09b0*/  PRMT R26, R32, 0x7632, R26 ;  /* 0x00007632201a7816 */ /* 0x000fe2000000001a */
[----:B------:R-:W-:Y:S01]  /*09c0*/  IMAD.U32 R30, R30, 0x10000, RZ ;  /* 0x000100001e1e7824 */ /* 0x000fe200078e00ff */
[----:B------:R-:W-:Y:S01]  /*09d0*/  SHF.L.U32 R32, R32, 0x10, RZ ;  /* 0x0000001020207819 */ /* 0x000fe200000006ff */
[----:B------:R-:W-:Y:S01]  /*09e0*/  FMUL.FTZ R14, R14, 0.16666667163372039795 ;  /* 0x3e2aaaab0e0e7820 */ /* 0x000fe20000410000 */
[----:B------:R-:W-:-:S03]  /*09f0*/  SHF.L.U32 R28, R28, 0x10, RZ ;  /* 0x000000101c1c7819 */ /* 0x000fc600000006ff */
[----:B------:R-:W-:-:S05]  /*0a00*/  FMUL.FTZ R14, R7, R14 ;  /* 0x0000000e070e7220 */ /* 0x000fca0000410000 */
[----:B------:R-:W-:-:S04]  /*0a10*/  F2FP.SATFINITE.E4M3.F32.PACK_AB_MERGE_C R14, RZ, R14, RZ ;  /* 0x0000000eff0e723e */ /* 0x000fc800048070ff */
[----:B------:R-:W-:-:S04]  /*0a20*/  LOP3.LUT R24, R14, 0xff, RZ, 0xc0, !PT ;  /* 0x000000ff0e187812 */ /* 0x000fc800078ec0ff */
[----:B------:R-:W-:-:S05]  /*0a30*/  F2FP.F16.E4M3.UNPACK_B R24, R24 ;  /* 0x00000018ff18723e */ /* 0x000fca00020006ff */
[----:B------:R-:W-:-:S05]  /*0a40*/  HADD2.F32 R24, -RZ, R24.H0_H0 ;  /* 0x20000018ff187230 */ /* 0x000fca0000004100 */
[----:B------:R-:W-:-:S13]  /*0a50*/  FSETP.NEU.FTZ.AND P0, PT, R24, RZ, PT ;  /* 0x000000ff1800720b */ /* 0x000fda0003f1d000 */
[----:B--2---:R-:W-:Y:S01]  /*0a60*/  @P0 FMUL.FTZ R34, R9, R24 ;  /* 0x0000001809220220 */ /* 0x004fe20000410000 */
[----:B------:R-:W-:-:S06]  /*0a70*/  IMAD.MOV.U32 R24, RZ, RZ, RZ ;  /* 0x000000ffff187224 */ /* 0x000fcc00078e00ff */
[----:B------:R2:W3:Y:S02]  /*0a80*/  @P0 MUFU.RCP R24, R34 ;  /* 0x0000002200180308 */ /* 0x0004e40000001000 */
[----:B--2---:R-:W-:Y:S02]  /*0a90*/  IMAD.U32 R34, R26, 0x10000, RZ ;  /* 0x000100001a227824 */ /* 0x004fe400078e00ff */
[-C--:B---3--:R-:W-:Y:S01]  /*0aa0*/  FMUL.FTZ R26, R37, R24.reuse ;  /* 0x00000018251a7220 */ /* 0x088fe20000410000 */
[-C--:B------:R-:W-:Y:S01]  /*0ab0*/  FMUL.FTZ R32, R32, R24.reuse ;  /* 0x0000001820207220 */ /* 0x080fe20000410000 */
[-C--:B------:R-:W-:Y:S01]  /*0ac0*/  FMUL.FTZ R37, R34, R24.reuse ;  /* 0x0000001822257220 */ /* 0x080fe20000410000 */
[-C--:B------:R-:W-:Y:S01]  /*0ad0*/  FMUL.FTZ R35, R35, R24.reuse ;  /* 0x0000001823237220 */ /* 0x080fe20000410000 */
[-C--:B------:R-:W-:Y:S01]  /*0ae0*/  FMUL.FTZ R28, R28, R24.reuse ;  /* 0x000000181c1c7220 */ /* 0x080fe20000410000 */
[-C--:B------:R-:W-:Y:S01]  /*0af0*/  FMUL.FTZ R25, R25, R24.reuse ;  /* 0x0000001819197220 */ /* 0x080fe20000410000 */
[----:B------:R-:W-:Y:S01]  /*0b00*/  FMUL.FTZ R30, R30, R24 ;  /* 0x000000181e1e7220 */ /* 0x000fe20000410000 */
[----:B------:R-:W-:Y:S01]  /*0b10*/  F2FP.SATFINITE.E2M1.F32.PACK_AB_MERGE_C R32, R37, R32, RZ ;  /* 0x000000202520723e */ /* 0x000fe200042070ff */
[----:B------:R-:W-:Y:S01]  /*0b20*/  FMUL.FTZ R33, R33, R24 ;  /* 0x0000001821217220 */ /* 0x000fe20000410000 */
[----:B------:R-:W-:-:S02]  /*0b30*/  IMAD.MOV.U32 R24, RZ, RZ, R18 ;  /* 0x000000ffff187224 */ /* 0x000fc400078e0012 */
[----:B------:R-:W-:Y:S02]  /*0b40*/  F2FP.SATFINITE.E2M1.F32.PACK_AB_MERGE_C R35, R28, R35, R32 ;  /* 0x000000231c23723e */ /* 0x000fe40004207020 */
[----:B------:R-:W-:Y:S02]  /*0b50*/  SHF.R.S32.HI R28, RZ, 0x1f, R2 ;  /* 0x0000001fff1c7819 */ /* 0x000fe40000011402 */
[----:B------:R-:W-:Y:S01]  /*0b60*/  F2FP.SATFINITE.E2M1.F32.PACK_AB_MERGE_C R30, R30, R25, R35 ;  /* 0x000000191e1e723e */ /* 0x000fe20004207023 */
[----:B------:R-:W-:Y:S01]  /*0b70*/  IMAD R35, R0, 0x2, R13 ;  /* 0x0000000200237824 */ /* 0x000fe200078e020d */
[----:B------:R-:W-:Y:S01]  /*0b80*/  MOV R25, R11 ;  /* 0x0000000b00197202 */ /* 0x000fe20000000f00 */
[----:B------:R-:W-:Y:S01]  /*0b90*/  IMAD R37, R28, UR22, RZ ;  /* 0x000000161c257c24 */ /* 0x000fe2000f8e02ff */
[----:B------:R-:W-:Y:S01]  /*0ba0*/  F2FP.SATFINITE.E2M1.F32.PACK_AB_MERGE_C R26, R33, R26, R30 ;  /* 0x0000001a211a723e */ /* 0x000fe2000420701e */
[----:B------:R-:W-:Y:S02]  /*0bb0*/  IMAD.SHL.U32 R35, R35, 0x4, RZ ;  /* 0x0000000423237824 */ /* 0x000fe400078e00ff */
[----:B------:R-:W-:-:S04]  /*0bc0*/  IMAD.WIDE.U32 R24, R2, UR22, R24 ;  /* 0x0000001602187c25 */ /* 0x000fc8000f8e0018 */
[----:B------:R-:W-:Y:S01]  /*0bd0*/  IMAD R37, R2, UR23, R37 ;  /* 0x0000001702257c24 */ /* 0x000fe2000f8e0225 */
[----:B0-----:R-:W-:-:S04]  /*0be0*/  IADD3 R24, P0, P1, R24, UR24, R35 ;  /* 0x0000001818187c10 */ /* 0x001fc8000f91e023 */
[----:B------:R-:W-:-:S04]  /*0bf0*/  IADD3 R25, PT, PT, R25, R37, RZ ;  /* 0x0000002519197210 */ /* 0x000fc80007ffe0ff */
[----:B------:R-:W-:Y:S02]  /*0c00*/  IADD3.X R25, PT, PT, R25, UR25, RZ, P0, P1 ;  /* 0x0000001919197c10 */ /* 0x000fe400087e24ff */
[----:B------:R-:W-:-:S03]  /*0c10*/  ISETP.NE.AND P0, PT, R13, RZ, PT ;  /* 0x000000ff0d00720c */ /* 0x000fc60003f05270 */
[----:B------:R0:W-:Y:S10]  /*0c20*/  STG.E desc[UR6][R24.64], R26 ;  /* 0x0000001a18007986 */ /* 0x0001f4000c101906 */
[----:B------:R-:W-:Y:S05]  /*0c30*/  @P0 BRA `(.L_x_6) ;  /* 0x0000000000340947 */ /* 0x000fea0003800000 */
[----:B0-----:R-:W-:Y:S02]  /*0c40*/  IMAD.MOV.U32 R24, RZ, RZ, R20 ;  /* 0x000000ffff187224 */ /* 0x001fe400078e0014 */
[----:B------:R-:W-:Y:S02]  /*0c50*/  IMAD.MOV.U32 R25, RZ, RZ, R3 ;  /* 0x000000ffff197224 */ /* 0x000fe400078e0003 */
[----:B------:R-:W-:Y:S02]  /*0c60*/  IMAD R33, R28, UR10, RZ ;  /* 0x0000000a1c217c24 */ /* 0x000fe4000f8e02ff */
[----:B------:R-:W-:-:S04]  /*0c70*/  IMAD.WIDE.U32 R24, R2, UR10, R24 ;  /* 0x0000000a02187c25 */ /* 0x000fc8000f8e0018 */
[----:B------:R-:W-:Y:S01]  /*0c80*/  IMAD R33, R2, UR11, R33 ;  /* 0x0000000b02217c24 */ /* 0x000fe2000f8e0221 */
[----:B------:R-:W-:-:S04]  /*0c90*/  IADD3 R24, P0, PT, R0, R24, RZ ;  /* 0x0000001800187210 */ /* 0x000fc80007f1e0ff */
[----:B------:R-:W-:Y:S01]  /*0ca0*/  IADD3.X R25, PT, PT, R25, R33, RZ, P0, !PT ;  /* 0x0000002119197210 */ /* 0x000fe200007fe4ff */
[----:B------:R-:W-:Y:S02]  /*0cb0*/  IMAD R33, R17, UR8, RZ ;  /* 0x0000000811217c24 */ /* 0x000fe4000f8e02ff */
[----:B------:R-:W-:-:S04]  /*0cc0*/  IMAD.WIDE.U32 R24, R16, UR8, R24 ;  /* 0x0000000810187c25 */ /* 0x000fc8000f8e0018 */
[----:B------:R-:W-:Y:S01]  /*0cd0*/  IMAD R33, R16, UR9, R33 ;  /* 0x0000000910217c24 */ /* 0x000fe2000f8e0221 */
[----:B------:R-:W-:-:S04]  /*0ce0*/  IADD3 R24, P0, PT, R24, UR26, RZ ;  /* 0x0000001a18187c10 */ /* 0x000fc8000ff1e0ff */
[----:B------:R-:W-:-:S05]  /*0cf0*/  IADD3.X R25, PT, PT, R25, UR27, R33, P0, !PT ;  /* 0x0000001b19197c10 */ /* 0x000fca00087fe421 */
[----:B------:R2:W-:Y:S04]  /*0d00*/  STG.E.U8 desc[UR6][R24.64], R14 ;  /* 0x0000000e18007986 */ /* 0x0005e8000c101106 */
.L_x_6:
[----:B------:R-:W-:Y:S05]  /*0d10*/  BSYNC.RECONVERGENT B1 ;  /* 0x0000000000017941 */ /* 0x000fea0003800200 */
.L_x_5:
[----:B------:R-:W-:-:S05]  /*0d20*/  VIADD R4, R4, UR4 ;  /* 0x0000000404047c36 */ /* 0x000fca0008000000 */
[----:B------:R-:W-:-:S13]  /*0d30*/  ISETP.GE.AND P0, PT, R4, R15, PT ;  /* 0x0000000f0400720c */ /* 0x000fda0003f06270 */
[----:B------:R-:W-:Y:S05]  /*0d40*/  @!P0 BRA `(.L_x_7) ;  /* 0xfffffff800508947 */ /* 0x000fea000383ffff */
.L_x_3:
[----:B0--3--:R-:W-:Y:S05]  /*0d50*/  BSYNC B0 ;  /* 0x0000000000007941 */ /* 0x009fea0003800000 */
.L_x_2:
[----:B------:R-:W-:-:S13]  /*0d60*/  ISETP.GE.AND P0, PT, R10, R15, PT ;  /* 0x0000000f0a00720c */ /* 0x000fda0003f06270 */
[----:B------:R-:W-:Y:S05]  /*0d70*/  @P0 EXIT ;  /* 0x000000000000094d */ /* 0x000fea0003800000 */
[----:B-1----:R-:W0:Y:S01]  /*0d80*/  LDC.64 R8, c[0x0][0x3c0] ;  /* 0x0000f000ff087b82 */ /* 0x002e220000000a00 */
[----:B------:R-:W-:Y:S01]  /*0d90*/  IABS R2, R27 ;  /* 0x0000001b00027213 */ /* 0x000fe20000000000 */
[----:B------:R-:W1:Y:S01]  /*0da0*/  LDCU.64 UR16, c[0x0][0x3d0] ;  /* 0x00007a00ff1077ac */ /* 0x000e620008000a00 */
[----:B0-----:R0:W3:Y:S02]  /*0db0*/  LDG.E.CONSTANT R3, desc[UR6][R8.64] ;  /* 0x0000000608037981 */ /* 0x0010e4000c1e9900 */
[----:B--2---:R-:W2:Y:S01]  /*0dc0*/  I2F.RP R14, R2 ;  /* 0x00000002000e7306 */ /* 0x004ea20000209400 */
[----:B------:R-:W-:Y:S01]  /*0dd0*/  SHF.R.S32.HI R6, RZ, 0x1f, R29 ;  /* 0x0000001fff067819 */ /* 0x000fe2000001141d */
[----:B------:R-:W-:Y:S01]  /*0de0*/  IMAD.SHL.U32 R4, R13, 0x8, RZ ;  /* 0x000000080d047824 */ /* 0x000fe200078e00ff */
[----:B------:R-:W-:Y:S01]  /*0df0*/  BSSY B0, `(.L_x_8) ;  /* 0x00000b7000007945 */ /* 0x000fe20003800000 */
[----:B------:R-:W-:Y:S02]  /*0e00*/  IMAD.MOV.U32 R5, RZ, RZ, RZ ;  /* 0x000000ffff057224 */ /* 0x000fe400078e00ff */
[----:B-1----:R-:W-:Y:S01]  /*0e10*/  IMAD.WIDE.U32 R4, R31, UR16, R4 ;  /* 0x000000101f047c25 */ /* 0x002fe2000f8e0004 */
[----:B0-----:R-:W-:-:S03]  /*0e20*/  LEA.HI R9, R6, R29, RZ, 0x6 ;  /* 0x0000001d06097211 */ /* 0x001fc600078f30ff */
[----:B------:R-:W-:Y:S02]  /*0e30*/  HFMA2 R6, -RZ, RZ, 0, 0 ;  /* 0x00000000ff067431 */ /* 0x000fe400000001ff */
[----:B------:R-:W-:Y:S01]  /*0e40*/  IMAD R31, R31, UR17, R5 ;  /* 0x000000111f1f7c24 */ /* 0x000fe2000f8e0205 */
[----:B------:R-:W-:Y:S01]  /*0e50*/  SHF.R.S32.HI R9, RZ, 0x6, R9 ;  /* 0x00000006ff097819 */ /* 0x000fe20000011409 */
[----:B--2---:R-:W0:Y:S02]  /*0e60*/  MUFU.RCP R14, R14 ;  /* 0x0000000e000e7308 */ /* 0x004e240000001000 */
[----:B0-----:R-:W-:-:S06]  /*0e70*/  VIADD R7, R14, 0xffffffe ;  /* 0x0ffffffe0e077836 */ /* 0x001fcc0000000000 */
[----:B------:R-:W0:Y:S02]  /*0e80*/  F2I.FTZ.U32.TRUNC.NTZ R7, R7 ;  /* 0x0000000700077305 */ /* 0x000e24000021f000 */
[----:B0-----:R-:W-:-:S05]  /*0e90*/  IADD3 R21, PT, PT, RZ, -R7, RZ ;  /* 0x80000007ff157210 */ /* 0x001fca0007ffe0ff */
[----:B------:R-:W-:-:S04]  /*0ea0*/  IMAD R21, R21, R2, RZ ;  /* 0x0000000215157224 */ /* 0x000fc800078e02ff */
[----:B------:R-:W-:Y:S01]  /*0eb0*/  IMAD.HI.U32 R6, R7, R21, R6 ;  /* 0x0000001507067227 */ /* 0x000fe200078e0006 */
[C---:B------:R-:W-:Y:S02]  /*0ec0*/  LOP3.LUT R7, R12.reuse, 0x3, RZ, 0xc0, !PT ;  /* 0x000000030c077812 */ /* 0x040fe400078ec0ff */
[----:B------:R-:W-:Y:S01]  /*0ed0*/  LOP3.LUT R12, R12, 0xfffffffc, RZ, 0xc0, !PT ;  /* 0xfffffffc0c0c7812 */ /* 0x000fe200078ec0ff */
[----:B---3--:R0:W1:Y:S06]  /*0ee0*/  MUFU.RCP R0, R3 ;  /* 0x0000000300007308 */ /* 0x00806c0000001000 */
.L_x_12:
[-C--:B------:R-:W-:Y:S02]  /*0ef0*/  IABS R8, R27.reuse ;  /* 0x0000001b00087213 */ /* 0x080fe40000000000 */
[----:B------:R-:W-:Y:S02]  /*0f00*/  IABS R23, R10 ;  /* 0x0000000a00177213 */ /* 0x000fe40000000000 */
[-C--:B--2---:R-:W-:Y:S01]  /*0f10*/  LOP3.LUT R14, R10, R27.reuse, RZ, 0x3c, !PT ;  /* 0x0000001b0a0e7212 */ /* 0x084fe200078e3cff */
[----:B------:R-:W-:Y:S01]  /*0f20*/  IMAD.MOV R26, RZ, RZ, -R8 ;  /* 0x000000ffff1a7224 */ /* 0x000fe200078e0a08 */
[----:B------:R-:W-:Y:S01]  /*0f30*/  LOP3.LUT R22, RZ, R27, RZ, 0x33, !PT ;  /* 0x0000001bff167212 */ /* 0x000fe200078e33ff */
[----:B-1----:R-:W-:Y:S01]  /*0f40*/  IMAD.HI.U32 R21, R6, R23, RZ ;  /* 0x0000001706157227 */ /* 0x002fe200078e00ff */
[----:B------:R-:W-:-:S03]  /*0f50*/  ISETP.GE.AND P2, PT, R14, RZ, PT ;  /* 0x000000ff0e00720c */ /* 0x000fc60003f46270 */
[----:B------:R-:W-:-:S05]  /*0f60*/  IMAD R23, R21, R26, R23 ;  /* 0x0000001a15177224 */ /* 0x000fca00078e0217 */
[----:B------:R-:W-:-:S13]  /*0f70*/  ISETP.GT.U32.AND P1, PT, R2, R23, PT ;  /* 0x000000170200720c */ /* 0x000fda0003f24070 */
[----:B------:R-:W-:Y:S01]  /*0f80*/  @!P1 IMAD.IADD R23, R23, 0x1, -R8 ;  /* 0x0000000117179824 */ /* 0x000fe200078e0a08 */
[----:B------:R-:W-:-:S04]  /*0f90*/  @!P1 IADD3 R21, PT, PT, R21, 0x1, RZ ;  /* 0x0000000115159810 */ /* 0x000fc80007ffe0ff */
[----:B------:R-:W-:-:S13]  /*0fa0*/  ISETP.GE.U32.AND P0, PT, R23, R2, PT ;  /* 0x000000021700720c */ /* 0x000fda0003f06070 */
[----:B------:R-:W-:Y:S01]  /*0fb0*/  @P0 VIADD R21, R21, 0x1 ;  /* 0x0000000115150836 */ /* 0x000fe20000000000 */
[----:B------:R-:W-:-:S03]  /*0fc0*/  ISETP.NE.AND P0, PT, R27, RZ, PT ;  /* 0x000000ff1b00720c */ /* 0x000fc60003f05270 */
[----:B------:R-:W-:-:S05]  /*0fd0*/  @!P2 IMAD.MOV R21, RZ, RZ, -R21 ;  /* 0x000000ffff15a224 */ /* 0x000fca00078e0a15 */
[----:B------:R-:W-:-:S04]  /*0fe0*/  SEL R23, R22, R21, !P0 ;  /* 0x0000001516177207 */ /* 0x000fc80004000000 */
[C---:B------:R-:W-:Y:S01]  /*0ff0*/  IADD3 R28, PT, PT, -R23.reuse, RZ, RZ ;  /* 0x000000ff171c7210 */ /* 0x040fe20007ffe1ff */
[----:B------:R-:W-:-:S04]  /*1000*/  IMAD R21, R23, UR5, RZ ;  /* 0x0000000517157c24 */ /* 0x000fc8000f8e02ff */
[----:B------:R-:W-:Y:S01]  /*1010*/  IMAD R28, R27, R28, R10 ;  /* 0x0000001c1b1c7224 */ /* 0x000fe200078e020a */
[----:B------:R-:W-:-:S03]  /*1020*/  SHF.R.S32.HI R20, RZ, 0x1f, R21 ;  /* 0x0000001fff147819 */ /* 0x000fc60000011415 */
[----:B------:R-:W-:-:S05]  /*1030*/  IMAD.SHL.U32 R14, R28, 0x10, RZ ;  /* 0x000000101c0e7824 */ /* 0x000fca00078e00ff */
[----:B------:R-:W-:-:S04]  /*1040*/  IADD3 R14, P1, P2, R14, R4, R21 ;  /* 0x000000040e0e7210 */ /* 0x000fc80007a3e015 */
[----:B------:R-:W-:Y:S02]  /*1050*/  IADD3.X R21, PT, PT, RZ, R31, R20, P1, P2 ;  /* 0x0000001fff157210 */ /* 0x000fe40000fe4414 */
[----:B------:R-:W-:-:S04]  /*1060*/  LEA R20, P1, R14, UR28, 0x1 ;  /* 0x0000001c0e147c11 */ /* 0x000fc8000f8208ff */
[----:B------:R-:W-:-:S05]  /*1070*/  LEA.HI.X R21, R14, UR29, R21, 0x1, P1 ;  /* 0x0000001d0e157c11 */ /* 0x000fca00088f0c15 */
[----:B------:R-:W2:Y:S04]  /*1080*/  LDG.E.CONSTANT R30, desc[UR6][R20.64] ;  /* 0x00000006141e7981 */ /* 0x000ea8000c1e9900 */
[----:B------:R-:W3:Y:S04]  /*1090*/  LDG.E.CONSTANT R29, desc[UR6][R20.64+0x4] ;  /* 0x00000406141d7981 */ /* 0x000ee8000c1e9900 */
[----:B------:R-:W4:Y:S04]  /*10a0*/  LDG.E.CONSTANT R32, desc[UR6][R20.64+0x8] ;  /* 0x0000080614207981 */ /* 0x000f28000c1e9900 */
[----:B------:R3:W5:Y:S01]  /*10b0*/  LDG.E.CONSTANT R34, desc[UR6][R20.64+0xc] ;  /* 0x00000c0614227981 */ /* 0x000762000c1e9900 */
[----:B------:R-:W-:Y:S01]  /*10c0*/  UMOV UR16, 0xffffffff ;  /* 0xffffffff00107882 */ /* 0x000fe20000000000 */
[----:B--2---:R-:W-:-:S02]  /*10d0*/  HFMA2.BF16_V2 R14, -RZ.H0_H0, RZ.H0_H0, |R30| ;  /* 0x200000ffff0e7231 */ /* 0x004fc4000028091e */
[----:B---3--:R-:W-:Y:S02]  /*10e0*/  HFMA2.BF16_V2 R21, -RZ.H0_H0, RZ.H0_H0, |R29| ;  /* 0x200000ffff157231 */ /* 0x008fe4000028091d */
[----:B----4-:R-:W-:-:S05]  /*10f0*/  HFMA2.BF16_V2 R24, -RZ.H0_H0, RZ.H0_H0, |R32| ;  /* 0x200000ffff187231 */ /* 0x010fca0000280920 */
[----:B------:R-:W-:Y:S01]  /*1100*/  VHMNMX.BF16_V2 R14, R14, R21, R24, !PT ;  /* 0x000000150e0e7247 */ /* 0x000fe20007a00018 */
[----:B-----5:R-:W-:-:S05]  /*1110*/  HFMA2.BF16_V2 R21, -RZ.H0_H0, RZ.H0_H0, |R34| ;  /* 0x200000ffff157231 */ /* 0x020fca0000280922 */
[----:B------:R-:W-:Y:S01]  /*1120*/  HMNMX2.BF16_V2 R21, R14, R21, !PT ;  /* 0x000000150e157240 */ /* 0x000fe20007a00000 */
[----:B------:R-:W-:Y:S06]  /*1130*/  BRA.DIV UR16, `(.L_x_9) ;  /* 0x0000000a10387947 */ /* 0x000fec000b800000 */
[----:B------:R2:W3:Y:S02]  /*1140*/  SHFL.BFLY PT, R14, R21, 0x1, 0x1f ;  /* 0x0c201f00150e7f89 */ /* 0x0004e400000e0000 */
.L_x_18:
[----:B---3--:R-:W-:Y:S01]  /*1150*/  HMNMX2.BF16_V2 R20, R14.H1_H1, R21.H1_H1, !PT ;  /* 0x300000150e147240 */ /* 0x008fe20007a00c00 */
[----:B------:R-:W-:Y:S01]  /*1160*/  IMAD.U32 R25, R34, 0x10000, RZ ;  /* 0x0001000022197824 */ /* 0x000fe200078e00ff */
[----:B------:R-:W-:Y:S03]  /*1170*/  BSSY.RECONVERGENT B1, `(.L_x_10) ;  /* 0x000007b000017945 */ /* 0x000fe60003800200 */
[----:B------:R-:W-:-:S05]  /*1180*/  VHMNMX.BF16_V2 R14, R14.H0_H0, R21.H0_H0, R20.H0_H0, !PT ;  /* 0x200000150e0e7247 */ /* 0x000fca0007a02814 */
[----:B------:R-:W-:-:S04]  /*1190*/  IMAD.U32 R14, R14, 0x10000, RZ ;  /* 0x000100000e0e7824 */ /* 0x000fc800078e00ff */
[----:B--2---:R-:W-:-:S04]  /*11a0*/  FMUL.FTZ R21, R14, 0.16666667163372039795 ;  /* 0x3e2aaaab0e157820 */ /* 0x004fc80000410000 */
[----:B-1----:R-:W-:-:S05]  /*11b0*/  FMUL.FTZ R14, R0, R21 ;  /* 0x00000015000e7220 */ /* 0x002fca0000410000 */
[----:B------:R-:W-:-:S04]  /*11c0*/  F2FP.SATFINITE.E4M3.F32.PACK_AB_MERGE_C R14, RZ, R14, RZ ;  /* 0x0000000eff0e723e */ /* 0x000fc800048070ff */
[----:B------:R-:W-:-:S04]  /*11d0*/  LOP3.LUT R20, R14, 0xff, RZ, 0xc0, !PT ;  /* 0x000000ff0e147812 */ /* 0x000fc800078ec0ff */
[----:B------:R-:W-:-:S05]  /*11e0*/  F2FP.F16.E4M3.UNPACK_B R20, R20 ;  /* 0x00000014ff14723e */ /* 0x000fca00020006ff */
[----:B------:R-:W-:Y:S01]  /*11f0*/  HADD2.F32 R24, -RZ, R20.H0_H0 ;  /* 0x20000014ff187230 */ /* 0x000fe20000004100 */
[----:B------:R-:W-:-:S04]  /*1200*/  MOV R20, RZ ;  /* 0x000000ff00147202 */ /* 0x000fc80000000f00 */
[----:B------:R-:W-:-:S13]  /*1210*/  FSETP.NEU.FTZ.AND P1, PT, R24, RZ, PT ;  /* 0x000000ff1800720b */ /* 0x000fda0003f3d000 */
[----:B------:R-:W-:Y:S01]  /*1220*/  @P1 FMUL.FTZ R21, R3, R24 ;  /* 0x0000001803151220 */ /* 0x000fe20000410000 */
[----:B------:R-:W-:-:S03]  /*1230*/  PRMT R24, R34, 0x7632, R24 ;  /* 0x0000763222187816 */ /* 0x000fc60000000018 */
[----:B------:R-:W1:Y:S02]  /*1240*/  @P1 MUFU.RCP R20, R21 ;  /* 0x0000001500141308 */ /* 0x000e640000001000 */
[----:B------:R-:W-:Y:S01]  /*1250*/  IMAD.U32 R33, R24, 0x10000, RZ ;  /* 0x0001000018217824 */ /* 0x000fe200078e00ff */
[C---:B------:R-:W-:Y:S01]  /*1260*/  PRMT R24, R32.reuse, 0x7632, R24 ;  /* 0x0000763220187816 */ /* 0x040fe20000000018 */
[-C--:B-1----:R-:W-:Y:S02]  /*1270*/  FMUL.FTZ R34, R25, R20.reuse ;  /* 0x0000001419227220 */ /* 0x082fe40000410000 */
[----:B------:R-:W-:Y:S01]  /*1280*/  FMUL.FTZ R35, R33, R20 ;  /* 0x0000001421237220 */ /* 0x000fe20000410000 */
[----:B------:R-:W-:Y:S01]  /*1290*/  SHF.L.U32 R25, R32, 0x10, RZ ;  /* 0x0000001020197819 */ /* 0x000fe200000006ff */
[----:B------:R-:W-:-:S03]  /*12a0*/  IMAD.U32 R33, R24, 0x10000, RZ ;  /* 0x0001000018217824 */ /* 0x000fc600078e00ff */
[----:B------:R-:W-:Y:S01]  /*12b0*/  F2FP.SATFINITE.E2M1.F32.PACK_AB_MERGE_C R34, R35, R34, RZ ;  /* 0x000000222322723e */ /* 0x000fe200042070ff */
[-C--:B------:R-:W-:Y:S01]  /*12c0*/  FMUL.FTZ R25, R25, R20.reuse ;  /* 0x0000001419197220 */ /* 0x080fe20000410000 */
[----:B------:R-:W-:Y:S01]  /*12d0*/  FMUL.FTZ R24, R33, R20 ;  /* 0x0000001421187220 */ /* 0x000fe20000410000 */
[----:B------:R-:W-:-:S04]  /*12e0*/  IMAD.U32 R33, R29, 0x10000, RZ ;  /* 0x000100001d217824 */ /* 0x000fc800078e00ff */
[----:B------:R-:W-:Y:S01]  /*12f0*/  F2FP.SATFINITE.E2M1.F32.PACK_AB_MERGE_C R21, R24, R25, R34 ;  /* 0x000000191815723e */ /* 0x000fe20004207022 */
[-C--:B------:R-:W-:Y:S01]  /*1300*/  FMUL.FTZ R32, R33, R20.reuse ;  /* 0x0000001421207220 */ /* 0x080fe20000410000 */
[----:B------:R-:W-:Y:S01]  /*1310*/  PRMT R25, R29, 0x7632, R25 ;  /* 0x000076321d197816 */ /* 0x000fe20000000019 */
[----:B------:R-:W-:Y:S01]  /*1320*/  IMAD R33, R28, 0x2, R13 ;  /* 0x000000021c217824 */ /* 0x000fe200078e020d */
[C---:B------:R-:W-:Y:S02]  /*1330*/  PRMT R24, R30.reuse, 0x7632, R24 ;  /* 0x000076321e187816 */ /* 0x040fe40000000018 */
[----:B------:R-:W-:Y:S01]  /*1340*/  SHF.L.U32 R35, R25, 0x10, RZ ;  /* 0x0000001019237819 */ /* 0x000fe200000006ff */
[----:B------:R-:W-:Y:S01]  /*1350*/  IMAD.U32 R25, R30, 0x10000, RZ ;  /* 0x000100001e197824 */ /* 0x000fe200078e00ff */
[----:B------:R-:W-:Y:S01]  /*1360*/  SHF.L.U32 R33, R33, 0x2, RZ ;  /* 0x0000000221217819 */ /* 0x000fe200000006ff */
[----:B------:R-:W-:Y:S01]  /*1370*/  IMAD.U32 R29, R24, 0x10000, RZ ;  /* 0x00010000181d7824 */ /* 0x000fe200078e00ff */
[----:B------:R-:W-:Y:S01]  /*1380*/  SHF.R.S32.HI R24, RZ, 0x1f, R23 ;  /* 0x0000001fff187819 */ /* 0x000fe20000011417 */
[-C--:B------:R-:W-:Y:S01]  /*1390*/  FMUL.FTZ R35, R35, R20.reuse ;  /* 0x0000001423237220 */ /* 0x080fe20000410000 */
[-C--:B------:R-:W-:Y:S01]  /*13a0*/  FMUL.FTZ R25, R25, R20.reuse ;  /* 0x0000001419197220 */ /* 0x080fe20000410000 */
[----:B------:R-:W-:Y:S01]  /*13b0*/  FMUL.FTZ R30, R29, R20 ;  /* 0x000000141d1e7220 */ /* 0x000fe20000410000 */
[----:B------:R-:W-:-:S02]  /*13c0*/  MOV R20, R18 ;  /* 0x0000001200147202 */ /* 0x000fc40000000f00 */
[----:B------:R-:W-:Y:S01]  /*13d0*/  F2FP.SATFINITE.E2M1.F32.PACK_AB_MERGE_C R29, R35, R32, R21 ;  /* 0x00000020231d723e */ /* 0x000fe20004207015 */
[----:B------:R-:W-:Y:S02]  /*13e0*/  IMAD.MOV.U32 R21, RZ, RZ, R11 ;  /* 0x000000ffff157224 */ /* 0x000fe400078e000b */
[----:B------:R-:W-:Y:S01]  /*13f0*/  IMAD R32, R24, UR34, RZ ;  /* 0x0000002218207c24 */ /* 0x000fe2000f8e02ff */
[----:B------:R-:W-:Y:S01]  /*1400*/  F2FP.SATFINITE.E2M1.F32.PACK_AB_MERGE_C R25, R30, R25, R29 ;  /* 0x000000191e19723e */ /* 0x000fe2000420701d */
[----:B------:R-:W-:-:S04]  /*1410*/  IMAD.WIDE.U32 R20, R23, UR34, R20 ;  /* 0x0000002217147c25 */ /* 0x000fc8000f8e0014 */
[----:B------:R-:W-:Y:S01]  /*1420*/  IMAD R35, R23, UR35, R32 ;  /* 0x0000002317237c24 */ /* 0x000fe2000f8e0220 */
[----:B------:R-:W-:-:S03]  /*1430*/  IADD3 R20, P1, P2, R20, UR30, R33 ;  /* 0x0000001e14147c10 */ /* 0x000fc6000fa3e021 */
[----:B------:R-:W-:-:S05]  /*1440*/  IMAD.IADD R21, R21, 0x1, R35 ;  /* 0x0000000115157824 */ /* 0x000fca00078e0223 */
[----:B------:R-:W-:Y:S02]  /*1450*/  IADD3.X R21, PT, PT, R21, UR31, RZ, P1, P2 ;  /* 0x0000001f15157c10 */ /* 0x000fe40008fe44ff */
[----:B------:R-:W-:-:S03]  /*1460*/  ISETP.NE.AND P1, PT, R13, RZ, PT ;  /* 0x000000ff0d00720c */ /* 0x000fc60003f25270 */
[----:B------:R1:W-:Y:S10]  /*1470*/  STG.E desc[UR6][R20.64], R25 ;  /* 0x0000001914007986 */ /* 0x0003f4000c101906 */
[----:B------:R-:W-:Y:S05]  /*1480*/  @P1 BRA `(.L_x_11) ;  /* 0x0000000400241947 */ /* 0x000fea0003800000 */
[-C--:B------:R-:W-:Y:S01]  /*1490*/  IABS R2, R9.reuse ;  /* 0x0000000900027213 */ /* 0x080fe20000000000 */
[----:B------:R-:W-:Y:S01]  /*14a0*/  IMAD R24, R24, UR14, RZ ;  /* 0x0000000e18187c24 */ /* 0x000fe2000f8e02ff */
[----:B------:R-:W-:Y:S02]  /*14b0*/  IABS R30, R28 ;  /* 0x0000001c001e7213 */ /* 0x000fe40000000000 */
[----:B------:R-:W2:Y:S01]  /*14c0*/  I2F.RP R6, R2 ;  /* 0x0000000200067306 */ /* 0x000ea20000209400 */
[----:B------:R-:W-:-:S07]  /*14d0*/  IABS R29, R9 ;  /* 0x00000009001d7213 */ /* 0x000fce0000000000 */
[----:B--2---:R-:W1:Y:S02]  /*14e0*/  MUFU.RCP R6, R6 ;  /* 0x0000000600067308 */ /* 0x004e640000001000 */
[----:B-1----:R-:W-:-:S06]  /*14f0*/  VIADD R20, R6, 0xffffffe ;  /* 0x0ffffffe06147836 */ /* 0x002fcc0000000000 */
[----:B------:R-:W1:Y:S08]  /*1500*/  I2F.RP R6, R8 ;  /* 0x0000000800067306 */ /* 0x000e700000209400 */
[----:B------:R2:W3:Y:S08]  /*1510*/  F2I.FTZ.U32.TRUNC.NTZ R21, R20 ;  /* 0x0000001400157305 */ /* 0x0004f0000021f000 */
[----:B-1----:R-:W1:Y:S01]  /*1520*/  MUFU.RCP R6, R6 ;  /* 0x0000000600067308 */ /* 0x002e620000001000 */
[----:B--2---:R-:W-:Y:S01]  /*1530*/  IMAD.MOV.U32 R20, RZ, RZ, RZ ;  /* 0x000000ffff147224 */ /* 0x004fe200078e00ff */
[----:B---3--:R-:W-:-:S05]  /*1540*/  IADD3 R25, PT, PT, RZ, -R21, RZ ;  /* 0x80000015ff197210 */ /* 0x008fca0007ffe0ff */
[----:B------:R-:W-:-:S04]  /*1550*/  IMAD R25, R25, R2, RZ ;  /* 0x0000000219197224 */ /* 0x000fc800078e02ff */
[----:B------:R-:W-:-:S04]  /*1560*/  IMAD.HI.U32 R21, R21, R25, R20 ;  /* 0x0000001915157227 */ /* 0x000fc800078e0014 */
[----:B------:R-:W-:Y:S02]  /*1570*/  IMAD.MOV R25, RZ, RZ, -R29 ;  /* 0x000000ffff197224 */ /* 0x000fe400078e0a1d */
[----:B------:R-:W-:-:S04]  /*1580*/  IMAD.HI.U32 R21, R21, R30, RZ ;  /* 0x0000001e15157227 */ /* 0x000fc800078e00ff */
[----:B------:R-:W-:Y:S02]  /*1590*/  IMAD R25, R21, R25, R30 ;  /* 0x0000001915197224 */ /* 0x000fe400078e021e */
[----:B-1----:R-:W-:-:S03]  /*15a0*/  VIADD R20, R6, 0xffffffe ;  /* 0x0ffffffe06147836 */ /* 0x002fc60000000000 */
[----:B------:R-:W-:-:S13]  /*15b0*/  ISETP.GT.U32.AND P2, PT, R2, R25, PT ;  /* 0x000000190200720c */ /* 0x000fda0003f44070 */
[-C--:B------:R-:W-:Y:S01]  /*15c0*/  @!P2 IADD3 R25, PT, PT, R25, -R2.reuse, RZ ;  /* 0x800000021919a210 */ /* 0x080fe20007ffe0ff */
[----:B------:R-:W-:Y:S01]  /*15d0*/  @!P2 VIADD R21, R21, 0x1 ;  /* 0x000000011515a836 */ /* 0x000fe20000000000 */
[----:B------:R-:W-:Y:S02]  /*15e0*/  ISETP.NE.AND P2, PT, R9, RZ, PT ;  /* 0x000000ff0900720c */ /* 0x000fe40003f45270 */
[----:B------:R-:W-:Y:S02]  /*15f0*/  ISETP.GE.U32.AND P1, PT, R25, R2, PT ;  /* 0x000000021900720c */ /* 0x000fe40003f26070 */
[----:B------:R-:W-:-:S04]  /*1600*/  LOP3.LUT R2, R28, R9, RZ, 0x3c, !PT ;  /* 0x000000091c027212 */ /* 0x000fc800078e3cff */
[----:B------:R-:W-:-:S07]  /*1610*/  ISETP.GE.AND P3, PT, R2, RZ, PT ;  /* 0x000000ff0200720c */ /* 0x000fce0003f66270 */
[----:B------:R-:W-:-:S05]  /*1620*/  @P1 VIADD R21, R21, 0x1 ;  /* 0x0000000115151836 */ /* 0x000fca0000000000 */
[----:B------:R-:W-:Y:S02]  /*1630*/  MOV R25, R21 ;  /* 0x0000001500197202 */ /* 0x000fe40000000f00 */
[----:B------:R1:W2:Y:S03]  /*1640*/  F2I.FTZ.U32.TRUNC.NTZ R21, R20 ;  /* 0x0000001400157305 */ /* 0x0002a6000021f000 */
[----:B------:R-:W-:Y:S01]  /*1650*/  @!P3 IMAD.MOV R25, RZ, RZ, -R25 ;  /* 0x000000ffff19b224 */ /* 0x000fe200078e0a19 */
[----:B------:R-:W-:-:S04]  /*1660*/  @!P2 LOP3.LUT R25, RZ, R9, RZ, 0x33, !PT ;  /* 0x00000009ff19a212 */ /* 0x000fc800078e33ff */
[----:B------:R-:W-:Y:S01]  /*1670*/  IADD3 R2, PT, PT, -R25, RZ, RZ ;  /* 0x000000ff19027210 */ /* 0x000fe20007ffe1ff */
[----:B-1----:R-:W-:-:S04]  /*1680*/  HFMA2 R20, -RZ, RZ, 0, 0 ;  /* 0x00000000ff147431 */ /* 0x002fc800000001ff */
[----:B------:R-:W-:Y:S02]  /*1690*/  IMAD R2, R9, R2, R28 ;  /* 0x0000000209027224 */ /* 0x000fe400078e021c */
[----:B--2---:R-:W-:Y:S02]  /*16a0*/  IMAD.MOV R6, RZ, RZ, -R21 ;  /* 0x000000ffff067224 */ /* 0x004fe400078e0a15 */
[----:B------:R-:W-:Y:S01]  /*16b0*/  IMAD.IADD R28, R12, 0x1, R25 ;  /* 0x000000010c1c7824 */ /* 0x000fe200078e0219 */
[----:B------:R-:W-:Y:S01]  /*16c0*/  LEA R2, R2, R7, 0x2 ;  /* 0x0000000702027211 */ /* 0x000fe200078e10ff */
[----:B------:R-:W-:-:S04]  /*16d0*/  IMAD.MOV.U32 R25, RZ, RZ, R6 ;  /* 0x000000ffff197224 */ /* 0x000fc800078e0006 */
[----:B------:R-:W-:Y:S02]  /*16e0*/  IMAD R28, R27, R28, R2 ;  /* 0x0000001c1b1c7224 */ /* 0x000fe400078e0202 */
[----:B------:R-:W-:-:S03]  /*16f0*/  IMAD R25, R25, R8, RZ ;  /* 0x0000000819197224 */ /* 0x000fc600078e02ff */
[----:B------:R-:W-:Y:S01]  /*1700*/  IABS R2, R28 ;  /* 0x0000001c00027213 */ /* 0x000fe20000000000 */
[----:B------:R-:W-:-:S04]  /*1710*/  IMAD.HI.U32 R6, R21, R25, R20 ;  /* 0x0000001915067227 */ /* 0x000fc800078e0014 */
[----:B------:R-:W-:Y:S01]  /*1720*/  IMAD.MOV.U32 R25, RZ, RZ, R2 ;  /* 0x000000ffff197224 */ /* 0x000fe200078e0002 */
[----:B------:R-:W-:-:S03]  /*1730*/  MOV R2, R8 ;  /* 0x0000000800027202 */ /* 0x000fc60000000f00 */
[----:B------:R-:W-:-:S04]  /*1740*/  IMAD.HI.U32 R21, R6, R25, RZ ;  /* 0x0000001906157227 */ /* 0x000fc800078e00ff */
[----:B------:R-:W-:-:S05]  /*1750*/  IMAD R25, R21, R26, R25 ;  /* 0x0000001a15197224 */ /* 0x000fca00078e0219 */
[----:B------:R-:W-:-:S13]  /*1760*/  ISETP.GT.U32.AND P2, PT, R2, R25, PT ;  /* 0x000000190200720c */ /* 0x000fda0003f44070 */
[----:B------:R-:W-:Y:S01]  /*1770*/  @!P2 IMAD.IADD R25, R25, 0x1, -R8 ;  /* 0x000000011919a824 */ /* 0x000fe200078e0a08 */
[----:B------:R-:W-:Y:S02]  /*1780*/  LOP3.LUT R8, R28, R27, RZ, 0x3c, !PT ;  /* 0x0000001b1c087212 */ /* 0x000fe400078e3cff */
[----:B------:R-:W-:Y:S02]  /*1790*/  @!P2 IADD3 R21, PT, PT, R21, 0x1, RZ ;  /* 0x000000011515a810 */ /* 0x000fe40007ffe0ff */
[----:B------:R-:W-:Y:S02]  /*17a0*/  ISETP.GE.U32.AND P1, PT, R25, R2, PT ;  /* 0x000000021900720c */ /* 0x000fe40003f26070 */
[----:B------:R-:W-:-:S11]  /*17b0*/  ISETP.GE.AND P3, PT, R8, RZ, PT ;  /* 0x000000ff0800720c */ /* 0x000fd60003f66270 */
[----:B------:R-:W-:-:S05]  /*17c0*/  @P1 VIADD R21, R21, 0x1 ;  /* 0x0000000115151836 */ /* 0x000fca0000000000 */
[----:B------:R-:W-:Y:S01]  /*17d0*/  MOV R25, R21 ;  /* 0x0000001500197202 */ /* 0x000fe20000000f00 */
[----:B------:R-:W-:-:S04]  /*17e0*/  IMAD.WIDE.U32 R20, R23, UR14, RZ ;  /* 0x0000000e17147c25 */ /* 0x000fc8000f8e00ff */
[----:B------:R-:W-:Y:S02]  /*17f0*/  @!P3 IMAD.MOV R25, RZ, RZ, -R25 ;  /* 0x000000ffff19b224 */ /* 0x000fe400078e0a19 */
[----:B------:R-:W-:-:S03]  /*1800*/  IMAD R23, R23, UR15, R24 ;  /* 0x0000000f17177c24 */ /* 0x000fc6000f8e0218 */
[----:B------:R-:W-:Y:S02]  /*1810*/  SEL R25, R22, R25, !P0 ;  /* 0x0000001916197207 */ /* 0x000fe40004000000 */
[----:B------:R-:W-:Y:S02]  /*1820*/  IADD3 R21, PT, PT, R21, R23, RZ ;  /* 0x0000001715157210 */ /* 0x000fe40007ffe0ff */
[--C-:B------:R-:W-:Y:S01]  /*1830*/  SHF.R.S32.HI R8, RZ, 0x1f, R25.reuse ;  /* 0x0000001fff087819 */ /* 0x100fe20000011419 */
[----:B------:R-:W-:Y:S02]  /*1840*/  IMAD.MOV R23, RZ, RZ, -R25 ;  /* 0x000000ffff177224 */ /* 0x000fe400078e0a19 */
[----:B------:R-:W-:-:S04]  /*1850*/  IMAD.WIDE.U32 R20, R25, UR36, R20 ;  /* 0x0000002419147c25 */ /* 0x000fc8000f8e0014 */
[----:B------:R-:W-:Y:S02]  /*1860*/  IMAD R23, R27, R23, R28 ;  /* 0x000000171b177224 */ /* 0x000fe400078e021c */
[----:B------:R-:W-:-:S03]  /*1870*/  IMAD R8, R8, UR36, RZ ;  /* 0x0000002408087c24 */ /* 0x000fc6000f8e02ff */
[----:B------:R-:W-:Y:S01]  /*1880*/  IADD3 R20, P0, PT, R23, R20, RZ ;  /* 0x0000001417147210 */ /* 0x000fe20007f1e0ff */
[----:B------:R-:W-:Y:S01]  /*1890*/  IMAD R8, R25, UR37, R8 ;  /* 0x0000002519087c24 */ /* 0x000fe2000f8e0208 */
[----:B------:R-:W-:Y:S01]  /*18a0*/  SHF.R.S32.HI R25, RZ, 0x1f, R23 ;  /* 0x0000001fff197819 */ /* 0x000fe20000011417 */
[----:B------:R-:W-:-:S03]  /*18b0*/  IMAD R23, R17, UR12, RZ ;  /* 0x0000000c11177c24 */ /* 0x000fc6000f8e02ff */
[----:B------:R-:W-:Y:S01]  /*18c0*/  IADD3.X R21, PT, PT, R25, R21, R8, P0, !PT ;  /* 0x0000001519157210 */ /* 0x000fe200007fe408 */
[C---:B------:R-:W-:Y:S02]  /*18d0*/  IMAD R23, R16.reuse, UR13, R23 ;  /* 0x0000000d10177c24 */ /* 0x040fe4000f8e0217 */
[----:B------:R-:W-:-:S03]  /*18e0*/  IMAD.WIDE.U32 R20, R16, UR12, R20 ;  /* 0x0000000c10147c25 */ /* 0x000fc6000f8e0014 */
[----:B------:R-:W-:-:S04]  /*18f0*/  IADD3 R20, P0, PT, R20, UR32, RZ ;  /* 0x0000002014147c10 */ /* 0x000fc8000ff1e0ff */
[----:B------:R-:W-:-:S05]  /*1900*/  IADD3.X R21, PT, PT, R23, UR33, R21, P0, !PT ;  /* 0x0000002117157c10 */ /* 0x000fca00087fe415 */
[----:B------:R2:W-:Y:S04]  /*1910*/  STG.E.U8 desc[UR6][R20.64], R14 ;  /* 0x0000000e14007986 */ /* 0x0005e8000c101106 */
.L_x_11:
[----:B------:R-:W-:Y:S05]  /*1920*/  BSYNC.RECONVERGENT B1 ;  /* 0x0000000000017941 */ /* 0x000fea0003800200 */
.L_x_10:
[----:B------:R-:W-:-:S04]  /*1930*/  IADD3 R10, PT, PT, R10, UR4, RZ ;  /* 0x000000040a0a7c10 */ /* 0x000fc8000fffe0ff */
[----:B------:R-:W-:-:S13]  /*1940*/  ISETP.GE.AND P0, PT, R10, R15, PT ;  /* 0x0000000f0a00720c */ /* 0x000fda0003f06270 */
[----:B------:R-:W-:Y:S05]  /*1950*/  @!P0 BRA `(.L_x_12) ;  /* 0xfffffff400648947 */ /* 0x000fea000383ffff */
[----:B------:R-:W-:Y:S05]  /*1960*/  BSYNC B0 ;  /* 0x0000000000007941 */ /* 0x000fea0003800000 */
.L_x_8:
[----:B------:R-:W-:Y:S05]  /*1970*/  EXIT ;  /* 0x000000000000794d */ /* 0x000fea0003800000 */
.L_x_4:
[----:B------:R-:W-:Y:S01]  /*1980*/  HFMA2 R24, -RZ, RZ, 0, 5.9604644775390625e-08 ;  /* 0x00000001ff187431 */ /* 0x000fe200000001ff */
[----:B------:R-:W-:Y:S01]  /*1990*/  BSSY B1, `(.L_x_13) ;  /* 0x0000007000017945 */ /* 0x000fe20003800000 */
[----:B------:R-:W-:Y:S01]  /*19a0*/  IMAD.MOV.U32 R33, RZ, RZ, R34 ;  /* 0x000000ffff217224 */ /* 0x000fe200078e0022 */
[----:B------:R-:W-:Y:S01]  /*19b0*/  MOV R14, 0xffffffff ;  /* 0xffffffff000e7802 */ /* 0x000fe20000000f00 */
[----:B------:R-:W-:-:S07]  /*19c0*/  IMAD.MOV.U32 R25, RZ, RZ, 0x1f ;  /* 0x0000001fff197424 */ /* 0x000fce00078e00ff */
[----:B01----:R-:W-:Y:S05]  /*19d0*/  WARPSYNC.COLLECTIVE R14, `(.L_x_14) ;  /* 0x000000000e087348 */ /* 0x003fea0003c00000 */
[----:B------:R2:W3:Y:S02]  /*19e0*/  SHFL.BFLY P1, R14, R33, R24, R25 ;  /* 0x0c000018210e7389 */ /* 0x0004e40000020019 */
[----:B0123--:R-:W-:Y:S05]  /*19f0*/  ENDCOLLECTIVE ;  /* 0x000000000000791b */ /* 0x00ffea0003800000 */
.L_x_14:
[----:B------:R-:W-:Y:S05]  /*1a00*/  BSYNC B1 ;  /* 0x0000000000017941 */ /* 0x000fea0003800000 */
.L_x_13:
[----:B------:R-:W-:Y:S05]  /*1a10*/  BRA `(.L_x_15) ;  /* 0xffffffec00b87947 */ /* 0x000fea000383ffff */
.L_x_9:
        /* <DEDUP_REMOVED lines=8> */
.L_x_17:
[----:B------:R-:W-:Y:S05]  /*1aa0*/  BSYNC B1 ;  /* 0x0000000000017941 */ /* 0x000fea0003800000 */
.L_x_16:
[----:B------:R-:W-:Y:S05]  /*1ab0*/  BRA `(.L_x_18) ;  /* 0xfffffff400a47947 */ /* 0x000fea000383ffff */
        .weak           $__internal_0_$__cuda_sm20_div_s64
        .type           $__internal_0_$__cuda_sm20_div_s64,@function
        .size           $__internal_0_$__cuda_sm20_div_s64,(.L_x_40 - $__internal_0_$__cuda_sm20_div_s64)
$__internal_0_$__cuda_sm20_div_s64:
[----:B------:R-:W0:Y:S01]  /*1ac0*/  LDC R4, c[0x0][0x3e0] ;  /* 0x0000f800ff047b82 */ /* 0x000e220000000800 */
[----:B------:R-:W-:Y:S02]  /*1ad0*/  ISETP.LE.AND P0, PT, RZ, UR4, PT ;  /* 0x00000004ff007c0c */ /* 0x000fe4000bf03270 */
[----:B------:R-:W-:Y:S02]  /*1ae0*/  ISETP.GE.AND P3, PT, R13, RZ, PT ;  /* 0x000000ff0d00720c */ /* 0x000fe40003f66270 */
[----:B0-----:R-:W-:-:S04]  /*1af0*/  IADD3 R3, P1, PT, RZ, -R4, RZ ;  /* 0x80000004ff037210 */ /* 0x001fc80007f3e0ff */
[----:B------:R-:W-:Y:S01]  /*1b00*/  SEL R2, R3, R4, !P0 ;  /* 0x0000000403027207 */ /* 0x000fe20004000000 */
[----:B------:R-:W-:-:S05]  /*1b10*/  IMAD.X R5, RZ, RZ, ~UR4, P1 ;  /* 0x80000004ff057e24 */ /* 0x000fca00088e06ff */
[----:B------:R-:W-:-:S04]  /*1b20*/  SEL R3, R5, UR4, !P0 ;  /* 0x0000000405037c07 */ /* 0x000fc8000c000000 */
[----:B------:R-:W0:Y:S08]  /*1b30*/  I2F.U64.RP R5, R2 ;  /* 0x0000000200057312 */ /* 0x000e300000309000 */
[----:B0-----:R-:W0:Y:S02]  /*1b40*/  MUFU.RCP R5, R5 ;  /* 0x0000000500057308 */ /* 0x001e240000001000 */
[----:B0-----:R-:W-:-:S06]  /*1b50*/  IADD3 R6, PT, PT, R5, 0x1ffffffe, RZ ;  /* 0x1ffffffe05067810 */ /* 0x001fcc0007ffe0ff */
[----:B------:R-:W0:Y:S02]  /*1b60*/  F2I.U64.TRUNC R6, R6 ;  /* 0x0000000600067311 */ /* 0x000e24000020d800 */
[----:B0-----:R-:W-:-:S04]  /*1b70*/  IMAD.WIDE.U32 R8, R6, R2, RZ ;  /* 0x0000000206087225 */ /* 0x001fc800078e00ff */
[----:B------:R-:W-:Y:S01]  /*1b80*/  IMAD R9, R6, R3, R9 ;  /* 0x0000000306097224 */ /* 0x000fe200078e0209 */
[----:B------:R-:W-:-:S03]  /*1b90*/  IADD3 R11, P0, PT, RZ, -R8, RZ ;  /* 0x80000008ff0b7210 */ /* 0x000fc60007f1e0ff */
[----:B------:R-:W-:Y:S02]  /*1ba0*/  IMAD R9, R7, R2, R9 ;  /* 0x0000000207097224 */ /* 0x000fe400078e0209 */
[----:B------:R-:W-:-:S04]  /*1bb0*/  IMAD.HI.U32 R8, R6, R11, RZ ;  /* 0x0000000b06087227 */ /* 0x000fc800078e00ff */
[----:B------:R-:W-:Y:S01]  /*1bc0*/  IMAD.X R15, RZ, RZ, ~R9, P0 ;  /* 0x000000ffff0f7224 */ /* 0x000fe200000e0e09 */
[----:B------:R-:W-:-:S03]  /*1bd0*/  MOV R9, R6 ;  /* 0x0000000600097202 */ /* 0x000fc60000000f00 */
[-C--:B------:R-:W-:Y:S02]  /*1be0*/  IMAD R17, R7, R15.reuse, RZ ;  /* 0x0000000f07117224 */ /* 0x080fe400078e02ff */
[----:B------:R-:W-:-:S04]  /*1bf0*/  IMAD.WIDE.U32 R8, P0, R6, R15, R8 ;  /* 0x0000000f06087225 */ /* 0x000fc80007800008 */
[----:B------:R-:W-:Y:S01]  /*1c00*/  IMAD.HI.U32 R5, R7, R15, RZ ;  /* 0x0000000f07057227 */ /* 0x000fe200078e00ff */
[----:B------:R-:W-:-:S03]  /*1c10*/  IADD3 R15, P4, PT, RZ, -R12, RZ ;  /* 0x8000000cff0f7210 */ /* 0x000fc60007f9e0ff */
[----:B------:R-:W-:Y:S01]  /*1c20*/  IMAD.HI.U32 R8, P1, R7, R11, R8 ;  /* 0x0000000b07087227 */ /* 0x000fe20007820008 */
[----:B------:R-:W-:-:S03]  /*1c30*/  SEL R15, R15, R12, !P3 ;  /* 0x0000000c0f0f7207 */ /* 0x000fc60005800000 */
[----:B------:R-:W-:Y:S01]  /*1c40*/  IMAD.X R5, R5, 0x1, R7, P0 ;  /* 0x0000000105057824 */ /* 0x000fe200000e0607 */
[----:B------:R-:W-:-:S04]  /*1c50*/  IADD3 R9, P2, PT, R17, R8, RZ ;  /* 0x0000000811097210 */ /* 0x000fc80007f5e0ff */
[----:B------:R-:W-:Y:S01]  /*1c60*/  IADD3.X R5, PT, PT, RZ, RZ, R5, P2, P1 ;  /* 0x000000ffff057210 */ /* 0x000fe200017e2405 */
[----:B------:R-:W-:-:S04]  /*1c70*/  IMAD.WIDE.U32 R6, R9, R2, RZ ;  /* 0x0000000209067225 */ /* 0x000fc800078e00ff */
[----:B------:R-:W-:Y:S01]  /*1c80*/  IMAD R7, R9, R3, R7 ;  /* 0x0000000309077224 */ /* 0x000fe200078e0207 */
[----:B------:R-:W-:-:S03]  /*1c90*/  IADD3 R11, P0, PT, RZ, -R6, RZ ;  /* 0x80000006ff0b7210 */ /* 0x000fc60007f1e0ff */
[----:B------:R-:W-:Y:S02]  /*1ca0*/  IMAD R7, R5, R2, R7 ;  /* 0x0000000205077224 */ /* 0x000fe400078e0207 */
[----:B------:R-:W-:-:S03]  /*1cb0*/  IMAD.HI.U32 R8, R9, R11, RZ ;  /* 0x0000000b09087227 */ /* 0x000fc600078e00ff */
[----:B------:R-:W-:Y:S01]  /*1cc0*/  IADD3.X R6, PT, PT, RZ, ~R7, RZ, P0, !PT ;  /* 0x80000007ff067210 */ /* 0x000fe200007fe4ff */
[----:B------:R-:W-:-:S04]  /*1cd0*/  IMAD.X R7, RZ, RZ, ~R13, P4 ;  /* 0x000000ffff077224 */ /* 0x000fc800020e0e0d */
[----:B------:R-:W-:-:S04]  /*1ce0*/  IMAD.WIDE.U32 R8, P0, R9, R6, R8 ;  /* 0x0000000609087225 */ /* 0x000fc80007800008 */
[----:B------:R-:W-:-:S04]  /*1cf0*/  IMAD.HI.U32 R9, P1, R5, R11, R8 ;  /* 0x0000000b05097227 */ /* 0x000fc80007820008 */
[CC--:B------:R-:W-:Y:S02]  /*1d00*/  IMAD R8, R5.reuse, R6.reuse, RZ ;  /* 0x0000000605087224 */ /* 0x0c0fe400078e02ff */
[----:B------:R-:W-:-:S03]  /*1d10*/  IMAD.HI.U32 R6, R5, R6, RZ ;  /* 0x0000000605067227 */ /* 0x000fc600078e00ff */
[----:B------:R-:W-:Y:S02]  /*1d20*/  IADD3 R9, P2, PT, R8, R9, RZ ;  /* 0x0000000908097210 */ /* 0x000fe40007f5e0ff */
[----:B------:R-:W-:Y:S02]  /*1d30*/  IADD3.X R5, PT, PT, R6, R5, RZ, P0, !PT ;  /* 0x0000000506057210 */ /* 0x000fe400007fe4ff */
[----:B------:R-:W-:Y:S01]  /*1d40*/  SEL R8, R7, R13, !P3 ;  /* 0x0000000d07087207 */ /* 0x000fe20005800000 */
[----:B------:R-:W-:Y:S01]  /*1d50*/  IMAD.HI.U32 R6, R9, R15, RZ ;  /* 0x0000000f09067227 */ /* 0x000fe200078e00ff */
[----:B------:R-:W-:-:S03]  /*1d60*/  IADD3.X R5, PT, PT, RZ, RZ, R5, P2, P1 ;  /* 0x000000ffff057210 */ /* 0x000fc600017e2405 */
[----:B------:R-:W-:Y:S02]  /*1d70*/  IMAD.MOV.U32 R7, RZ, RZ, RZ ;  /* 0x000000ffff077224 */ /* 0x000fe400078e00ff */
[----:B------:R-:W-:-:S04]  /*1d80*/  IMAD.WIDE.U32 R6, R9, R8, R6 ;  /* 0x0000000809067225 */ /* 0x000fc800078e0006 */
[C---:B------:R-:W-:Y:S02]  /*1d90*/  IMAD R9, R5.reuse, R8, RZ ;  /* 0x0000000805097224 */ /* 0x040fe400078e02ff */
[----:B------:R-:W-:-:S04]  /*1da0*/  IMAD.HI.U32 R6, P0, R5, R15, R6 ;  /* 0x0000000f05067227 */ /* 0x000fc80007800006 */
[----:B------:R-:W-:Y:S01]  /*1db0*/  IMAD.HI.U32 R5, R5, R8, RZ ;  /* 0x0000000805057227 */ /* 0x000fe200078e00ff */
[----:B------:R-:W-:-:S04]  /*1dc0*/  IADD3 R9, P1, PT, R9, R6, RZ ;  /* 0x0000000609097210 */ /* 0x000fc80007f3e0ff */
[----:B------:R-:W-:Y:S01]  /*1dd0*/  IADD3.X R5, PT, PT, R5, RZ, RZ, P0, !PT ;  /* 0x000000ff05057210 */ /* 0x000fe200007fe4ff */
[----:B------:R-:W-:-:S04]  /*1de0*/  IMAD.WIDE.U32 R6, R9, R2, RZ ;  /* 0x0000000209067225 */ /* 0x000fc800078e00ff */
[----:B------:R-:W-:Y:S01]  /*1df0*/  IMAD.X R5, RZ, RZ, R5, P1 ;  /* 0x000000ffff057224 */ /* 0x000fe200008e0605 */
[----:B------:R-:W-:Y:S01]  /*1e00*/  IADD3 R15, P1, PT, -R6, R15, RZ ;  /* 0x0000000f060f7210 */ /* 0x000fe20007f3e1ff */
[C---:B------:R-:W-:Y:S01]  /*1e10*/  IMAD R7, R9.reuse, R3, R7 ;  /* 0x0000000309077224 */ /* 0x040fe200078e0207 */
[----:B------:R-:W-:Y:S02]  /*1e20*/  IADD3 R6, P2, PT, R9, 0x1, RZ ;  /* 0x0000000109067810 */ /* 0x000fe40007f5e0ff */
[-C--:B------:R-:W-:Y:S01]  /*1e30*/  ISETP.GE.U32.AND P0, PT, R15, R2.reuse, PT ;  /* 0x000000020f00720c */ /* 0x080fe20003f06070 */
[----:B------:R-:W-:-:S05]  /*1e40*/  IMAD R7, R5, R2, R7 ;  /* 0x0000000205077224 */ /* 0x000fca00078e0207 */
[----:B------:R-:W-:Y:S02]  /*1e50*/  IADD3.X R17, PT, PT, ~R7, R8, RZ, P1, !PT ;  /* 0x0000000807117210 */ /* 0x000fe40000ffe5ff */
[----:B------:R-:W-:Y:S02]  /*1e60*/  IADD3 R7, P1, PT, R15, -R2, RZ ;  /* 0x800000020f077210 */ /* 0x000fe40007f3e0ff */
[C---:B------:R-:W-:Y:S02]  /*1e70*/  ISETP.GE.U32.AND.EX P0, PT, R17.reuse, R3, PT, P0 ;  /* 0x000000031100720c */ /* 0x040fe40003f06100 */
[----:B------:R-:W-:Y:S01]  /*1e80*/  IADD3.X R8, PT, PT, RZ, R5, RZ, P2, !PT ;  /* 0x00000005ff087210 */ /* 0x000fe200017fe4ff */
[----:B------:R-:W-:Y:S01]  /*1e90*/  IMAD.X R11, R17, 0x1, ~R3, P1 ;  /* 0x00000001110b7824 */ /* 0x000fe200008e0e03 */
[----:B------:R-:W-:Y:S02]  /*1ea0*/  SEL R7, R7, R15, P0 ;  /* 0x0000000f07077207 */ /* 0x000fe40000000000 */
[----:B------:R-:W-:-:S02]  /*1eb0*/  SEL R9, R6, R9, P0 ;  /* 0x0000000906097207 */ /* 0x000fc40000000000 */
[----:B------:R-:W-:Y:S02]  /*1ec0*/  SEL R11, R11, R17, P0 ;  /* 0x000000110b0b7207 */ /* 0x000fe40000000000 */
[----:B------:R-:W-:Y:S02]  /*1ed0*/  ISETP.GE.U32.AND P1, PT, R7, R2, PT ;  /* 0x000000020700720c */ /* 0x000fe40003f26070 */
[----:B------:R-:W-:Y:S02]  /*1ee0*/  SEL R2, R8, R5, P0 ;  /* 0x0000000508027207 */ /* 0x000fe40000000000 */
[----:B------:R-:W-:Y:S02]  /*1ef0*/  IADD3 R16, P2, PT, R9, 0x1, RZ ;  /* 0x0000000109107810 */ /* 0x000fe40007f5e0ff */
[----:B------:R-:W-:Y:S02]  /*1f00*/  ISETP.GE.U32.AND.EX P0, PT, R11, R3, PT, P1 ;  /* 0x000000030b00720c */ /* 0x000fe40003f06110 */
[----:B------:R-:W-:Y:S01]  /*1f10*/  LOP3.LUT R5, R13, UR4, RZ, 0x3c, !PT ;  /* 0x000000040d057c12 */ /* 0x000fe2000f8e3cff */
[----:B------:R-:W-:Y:S01]  /*1f20*/  IMAD.X R17, RZ, RZ, R2, P2 ;  /* 0x000000ffff117224 */ /* 0x000fe200010e0602 */
[----:B------:R-:W-:-:S02]  /*1f30*/  SEL R16, R16, R9, P0 ;  /* 0x0000000910107207 */ /* 0x000fc40000000000 */
[----:B------:R-:W-:Y:S02]  /*1f40*/  ISETP.GE.AND P1, PT, R5, RZ, PT ;  /* 0x000000ff0500720c */ /* 0x000fe40003f26270 */
[----:B------:R-:W-:Y:S02]  /*1f50*/  SEL R17, R17, R2, P0 ;  /* 0x0000000211117207 */ /* 0x000fe40000000000 */
[-C--:B------:R-:W-:Y:S02]  /*1f60*/  IADD3 R3, P2, PT, RZ, -R16.reuse, RZ ;  /* 0x80000010ff037210 */ /* 0x080fe40007f5e0ff */
[----:B------:R-:W-:Y:S02]  /*1f70*/  ISETP.NE.U32.AND P0, PT, R4, RZ, PT ;  /* 0x000000ff0400720c */ /* 0x000fe40003f05070 */
[-C--:B------:R-:W-:Y:S02]  /*1f80*/  IADD3.X R2, PT, PT, RZ, ~R17.reuse, RZ, P2, !PT ;  /* 0x80000011ff027210 */ /* 0x080fe400017fe4ff */
[----:B------:R-:W-:Y:S01]  /*1f90*/  SEL R16, R3, R16, !P1 ;  /* 0x0000001003107207 */ /* 0x000fe20004800000 */
[----:B------:R-:W-:Y:S01]  /*1fa0*/  HFMA2 R3, -RZ, RZ, 0, 0 ;  /* 0x00000000ff037431 */ /* 0x000fe200000001ff */
[----:B------:R-:W-:Y:S01]  /*1fb0*/  SEL R17, R2, R17, !P1 ;  /* 0x0000001102117207 */ /* 0x000fe20004800000 */
[----:B------:R-:W-:Y:S01]  /*1fc0*/  IMAD.MOV.U32 R2, RZ, RZ, R0 ;  /* 0x000000ffff027224 */ /* 0x000fe200078e0000 */
[----:B------:R-:W-:-:S04]  /*1fd0*/  ISETP.NE.AND.EX P0, PT, RZ, UR4, PT, P0 ;  /* 0x00000004ff007c0c */ /* 0x000fc8000bf05300 */
[----:B------:R-:W-:Y:S02]  /*1fe0*/  SEL R16, R16, 0xffffffff, P0 ;  /* 0xffffffff10107807 */ /* 0x000fe40000000000 */
[----:B------:R-:W-:Y:S01]  /*1ff0*/  SEL R17, R17, 0xffffffff, P0 ;  /* 0xffffffff11117807 */ /* 0x000fe20000000000 */
[----:B------:R-:W-:Y:S06]  /*2000*/  RET.REL.NODEC R2 `(_ZN4vllm30reshape_and_cache_nvfp4_kernelIN3c108BFloat16EEEvPKT_S5_PhS6_S6_S6_PKlPKfSA_lliiillllll) ;  /* 0xffffffdc02fc7950 */ /* 0x000fec0003c3ffff */
.L_x_19:
[----:B------:R-:W-:-:S00]  /*2010*/  BRA `(.L_x_19) ;  /* 0xfffffffc00fc7947 */ /* 0x000fc0000383ffff */
[----:B------:R-:W-:-:S00]  /*2020*/  NOP ;  /* 0x0000000000007918 */ /* 0x000fc00000000000 */
        /* <DEDUP_REMOVED lines=13> */
.L_x_40:


//--------------------- .text._ZN4vllm30reshape_and_cache_nvfp4_kernelIN3c104HalfEEEvPKT_S5_PhS6_S6_S6_PKlPKfSA_lliiillllll --------------------------
	.section	.text._ZN4vllm30reshape_and_cache_nvfp4_kernelIN3c104HalfEEEvPKT_S5_PhS6_S6_S6_PKlPKfSA_lliiillllll,"ax",@progbits
	.align	128
        .global         _ZN4vllm30reshape_and_cache_nvfp4_kernelIN3c104HalfEEEvPKT_S5_PhS6_S6_S6_PKlPKfSA_lliiillllll
        .type           _ZN4vllm30reshape_and_cache_nvfp4_kernelIN3c104HalfEEEvPKT_S5_PhS6_S6_S6_PKlPKfSA_lliiillllll,@function
        .size           _ZN4vllm30reshape_and_cache_nvfp4_kernelIN3c104HalfEEEvPKT_S5_PhS6_S6_S6_PKlPKfSA_lliiillllll,(.L_x_41 - _ZN4vllm30reshape_and_cache_nvfp4_kernelIN3c104HalfEEEvPKT_S5_PhS6_S6_S6_PKlPKfSA_lliiillllll)
        .other          _ZN4vllm30reshape_and_cache_nvfp4_kernelIN3c104HalfEEEvPKT_S5_PhS6_S6_S6_PKlPKfSA_lliiillllll,@"STO_CUDA_ENTRY STV_DEFAULT"
_ZN4vllm30reshape_and_cache_nvfp4_kernelIN3c104HalfEEEvPKT_S5_PhS6_S6_S6_PKlPKfSA_lliiillllll:
.text._ZN4vllm30reshape_and_cache_nvfp4_kernelIN3c104HalfEEEvPKT_S5_PhS6_S6_S6_PKlPKfSA_lliiillllll:
        /* <DEDUP_REMOVED lines=36> */
.L_x_20:
[----:B------:R-:W-:-:S07]  /*0240*/  MOV R0, 0x260 ;  /* 0x0000026000007802 */ /* 0x000fce0000000f00 */
[----:B------:R-:W-:Y:S05]  /*0250*/  CALL.REL.NOINC `($__internal_1_$__cuda_sm20_div_s64) ;  /* 0x0000001400d87944 */ /* 0x000fea0003c00000 */
[----:B------:R-:W0:Y:S01]  /*0260*/  LDC R5, c[0x0][0x3e0] ;  /* 0x0000f800ff057b82 */ /* 0x000e220000000800 */
[----:B------:R-:W-:-:S05]  /*0270*/  IADD3 R3, P0, PT, RZ, -R16, RZ ;  /* 0x80000010ff037210 */ /* 0x000fca0007f1e0ff */
[----:B------:R-:W-:-:S04]  /*0280*/  IMAD.X R0, RZ, RZ, ~R17, P0 ;  /* 0x000000ffff007224 */ /* 0x000fc800000e0e11 */
[-C--:B0-----:R-:W-:Y:S02]  /*0290*/  IMAD R0, R0, R5.reuse, RZ ;  /* 0x0000000500007224 */ /* 0x081fe400078e02ff */
[----:B------:R-:W-:-:S04]  /*02a0*/  IMAD.WIDE.U32 R12, R3, R5, R12 ;  /* 0x00000005030c7225 */ /* 0x000fc800078e000c */
[----:B------:R-:W-:-:S05]  /*02b0*/  IMAD R3, R3, UR4, R0 ;  /* 0x0000000403037c24 */ /* 0x000fca000f8e0200 */
[----:B------:R-:W-:-:S07]  /*02c0*/  IADD3 R0, PT, PT, R13, R3, RZ ;  /* 0x000000030d007210 */ /* 0x000fce0007ffe0ff */
.L_x_21:
        /* <DEDUP_REMOVED lines=60> */
.L_x_27:
        /* <DEDUP_REMOVED lines=27> */
[----:B------:R-:W3:Y:S04]  /*0840*/  LDG.E.CONSTANT R26, desc[UR6][R24.64+0x4] ;  /* 0x00000406181a7981 */ /* 0x000ee8000c1e9900 */
[----:B------:R-:W3:Y:S04]  /*0850*/  LDG.E.CONSTANT R28, desc[UR6][R24.64+0x8] ;  /* 0x00000806181c7981 */ /* 0x000ee8000c1e9900 */
[----:B------:R-:W4:Y:S01]  /*0860*/  LDG.E.CONSTANT R30, desc[UR6][R24.64+0xc] ;  /* 0x00000c06181e7981 */ /* 0x000f22000c1e9900 */
[----:B------:R-:W-:Y:S01]  /*0870*/  UMOV UR16, 0xffffffff ;  /* 0xffffffff00107882 */ /* 0x000fe20000000000 */
[----:B---3--:R-:W-:-:S05]  /*0880*/  VHMNMX R32, |R35|, |R26|, |R28|, !PT ;  /* 0x4000001a23207247 */ /* 0x008fca000788021c */
[----:B----4-:R-:W-:Y:S01]  /*0890*/  HMNMX2 R32, R32, |R30|, !PT ;  /* 0x4000001e20207240 */ /* 0x010fe20007800000 */
[----:B------:R-:W-:Y:S06]  /*08a0*/  BRA.DIV UR16, `(.L_x_24) ;  /* 0x0000000e10f47947 */ /* 0x000fec000b800000 */
[----:B------:R3:W4:Y:S02]  /*08b0*/  SHFL.BFLY PT, R14, R32, 0x1, 0x1f ;  /* 0x0c201f00200e7f89 */ /* 0x00072400000e0000 */
.L_x_35:
[----:B----4-:R-:W-:Y:S01]  /*08c0*/  HMNMX2 R24, R14.H1_H1, R32.H1_H1, !PT ;  /* 0x300000200e187240 */ /* 0x010fe20007800c00 */
[--C-:B------:R-:W-:Y:S01]  /*08d0*/  HADD2.F32 R33, -RZ, R35.reuse.H1_H1 ;  /* 0x30000023ff217230 */ /* 0x100fe20000004100 */
[----:B------:R-:W-:Y:S01]  /*08e0*/  BSSY.RECONVERGENT B1, `(.L_x_25) ;  /* 0x000003b000017945 */ /* 0x000fe20003800200 */
[--C-:B------:R-:W-:Y:S02]  /*08f0*/  HADD2.F32 R37, -RZ, R28.reuse.H0_H0 ;  /* 0x2000001cff257230 */ /* 0x100fe40000004100 */
[----:B------:R-:W-:Y:S01]  /*0900*/  VHMNMX R24, R14.H0_H0, R32.H0_H0, R24.H0_H0, !PT ;  /* 0x200000200e187247 */ /* 0x000fe20007802818 */
[----:B---3--:R-:W-:Y:S02]  /*0910*/  HADD2.F32 R32, -RZ, R35.H0_H0 ;  /* 0x20000023ff207230 */ /* 0x008fe40000004100 */
[----:B------:R-:W-:Y:S02]  /*0920*/  HADD2.F32 R34, -RZ, R28.H1_H1 ;  /* 0x3000001cff227230 */ /* 0x000fe40000004100 */
[----:B------:R-:W-:-:S02]  /*0930*/  HADD2.F32 R24, -RZ, R24.H0_H0 ;  /* 0x20000018ff187230 */ /* 0x000fc40000004100 */
[----:B------:R-:W-:Y:S02]  /*0940*/  HADD2.F32 R35, -RZ, R26.H1_H1 ;  /* 0x3000001aff237230 */ /* 0x000fe40000004100 */
[--C-:B------:R-:W-:Y:S02]  /*0950*/  HADD2.F32 R28, -RZ, R30.reuse.H0_H0 ;  /* 0x2000001eff1c7230 */ /* 0x100fe40000004100 */
[----:B------:R-:W-:Y:S01]  /*0960*/  FMUL.FTZ R24, R24, 0.16666667163372039795 ;  /* 0x3e2aaaab18187820 */ /* 0x000fe20000410000 */
[----:B------:R-:W-:Y:S02]  /*0970*/  HADD2.F32 R30, -RZ, R30.H1_H1 ;  /* 0x3000001eff1e7230 */ /* 0x000fe40000004100 */
[----:B------:R-:W-:Y:S02]  /*0980*/  HADD2.F32 R25, -RZ, R26.H0_H0 ;  /* 0x2000001aff197230 */ /* 0x000fe40000004100 */
[----:B--2---:R-:W-:-:S05]  /*0990*/  FMUL.FTZ R14, R7, R24 ;  /* 0x00000018070e7220 */ /* 0x004fca0000410000 */
[----:B------:R-:W-:-:S04]  /*09a0*/  F2FP.SATFINITE.E4M3.F32.PACK_AB_MERGE_C R14, RZ, R14, RZ ;  /* 0x0000000eff0e723e */ /* 0x000fc800048070ff */
[----:B------:R-:W-:-:S04]  /*09b0*/  LOP3.LUT R24, R14, 0xff, RZ, 0xc0, !PT ;  /* 0x000000ff0e187812 */ /* 0x000fc800078ec0ff */
[----:B------:R-:W-:-:S05]  /*09c0*/  F2FP.F16.E4M3.UNPACK_B R24, R24 ;  /* 0x00000018ff18723e */ /* 0x000fca00020006ff */
[----:B------:R-:W-:-:S05]  /*09d0*/  HADD2.F32 R24, -RZ, R24.H0_H0 ;  /* 0x20000018ff187230 */ /* 0x000fca0000004100 */
[----:B------:R-:W-:-:S13]  /*09e0*/  FSETP.NEU.FTZ.AND P0, PT, R24, RZ, PT ;  /* 0x000000ff1800720b */ /* 0x000fda0003f1d000 */
[----:B------:R-:W-:Y:S01]  /*09f0*/  @P0 FMUL.FTZ R36, R9, R24 ;  /* 0x0000001809240220 */ /* 0x000fe20000410000 */
[----:B------:R-:W-:-:S06]  /*0a00*/  IMAD.MOV.U32 R24, RZ, RZ, RZ ;  /* 0x000000ffff187224 */ /* 0x000fcc00078e00ff */
[----:B------:R-:W2:Y:S02]  /*0a10*/  @P0 MUFU.RCP R24, R36 ;  /* 0x0000002400180308 */ /* 0x000ea40000001000 */
[-C--:B--2---:R-:W-:Y:S01]  /*0a20*/  FMUL.FTZ R26, R32, R24.reuse ;  /* 0x00000018201a7220 */ /* 0x084fe20000410000 */
[-C--:B------:R-:W-:Y:S01]  /*0a30*/  FMUL.FTZ R32, R35, R24.reuse ;  /* 0x0000001823207220 */ /* 0x080fe20000410000 */
[-C--:B------:R-:W-:Y:S01]  /*0a40*/  FMUL.FTZ R28, R28, R24.reuse ;  /* 0x000000181c1c7220 */ /* 0x080fe20000410000 */
[-C--:B------:R-:W-:Y:S01]  /*0a50*/  FMUL.FTZ R35, R30, R24.reuse ;  /* 0x000000181e237220 */ /* 0x080fe20000410000 */
[-C--:B------:R-:W-:Y:S01]  /*0a60*/  FMUL.FTZ R37, R37, R24.reuse ;  /* 0x0000001825257220 */ /* 0x080fe20000410000 */
[-C--:B------:R-:W-:Y:S01]  /*0a70*/  FMUL.FTZ R34, R34, R24.reuse ;  /* 0x0000001822227220 */ /* 0x080fe20000410000 */
[-C--:B------:R-:W-:Y:S01]  /*0a80*/  FMUL.FTZ R25, R25, R24.reuse ;  /* 0x0000001819197220 */ /* 0x080fe20000410000 */
[----:B------:R-:W-:Y:S01]  /*0a90*/  FMUL.FTZ R33, R33, R24 ;  /* 0x0000001821217220 */ /* 0x000fe20000410000 */
[----:B------:R-:W-:Y:S01]  /*0aa0*/  F2FP.SATFINITE.E2M1.F32.PACK_AB_MERGE_C R28, R35, R28, RZ ;  /* 0x0000001c231c723e */ /* 0x000fe200042070ff */
[----:B------:R-:W-:-:S02]  /*0ab0*/  IMAD.MOV.U32 R24, RZ, RZ, R18 ;  /* 0x000000ffff187224 */ /* 0x000fc400078e0012 */
[----:B------:R-:W-:Y:S01]  /*0ac0*/  IMAD R35, R0, 0x2, R13 ;  /* 0x0000000200237824 */ /* 0x000fe200078e020d */
[----:B------:R-:W-:Y:S02]  /*0ad0*/  F2FP.SATFINITE.E2M1.F32.PACK_AB_MERGE_C R34, R34, R37, R28 ;  /* 0x000000252222723e */ /* 0x000fe4000420701c */
[----:B------:R-:W-:Y:S01]  /*0ae0*/  SHF.R.S32.HI R28, RZ, 0x1f, R2 ;  /* 0x0000001fff1c7819 */ /* 0x000fe20000011402 */
[----:B------:R-:W-:Y:S01]  /*0af0*/  IMAD.SHL.U32 R35, R35, 0x4, RZ ;  /* 0x0000000423237824 */ /* 0x000fe200078e00ff */
[----:B------:R-:W-:Y:S02]  /*0b00*/  F2FP.SATFINITE.E2M1.F32.PACK_AB_MERGE_C R32, R32, R25, R34 ;  /* 0x000000192020723e */ /* 0x000fe40004207022 */
[----:B------:R-:W-:Y:S01]  /*0b10*/  MOV R25, R11 ;  /* 0x0000000b00197202 */ /* 0x000fe20000000f00 */
[----:B------:R-:W-:Y:S01]  /*0b20*/  IMAD R37, R28, UR22, RZ ;  /* 0x000000161c257c24 */ /* 0x000fe2000f8e02ff */
[----:B------:R-:W-:Y:S01]  /*0b30*/  F2FP.SATFINITE.E2M1.F32.PACK_AB_MERGE_C R26, R33, R26, R32 ;  /* 0x0000001a211a723e */ /* 0x000fe20004207020 */
        /* <DEDUP_REMOVED lines=8> */
[----:B0-----:R-:W-:Y:S01]  /*0bc0*/  MOV R25, R3 ;  /* 0x0000000300197202 */ /* 0x001fe20000000f00 */
[----:B------:R-:W-:Y:S02]  /*0bd0*/  IMAD.MOV.U32 R24, RZ, RZ, R20 ;  /* 0x000000ffff187224 */ /* 0x000fe400078e0014 */
[----:B------:R-:W-:Y:S02]  /*0be0*/  IMAD R33, R28, UR10, RZ ;  /* 0x0000000a1c217c24 */ /* 0x000fe4000f8e02ff */
[----:B------:R-:W-:-:S04]  /*0bf0*/  IMAD.WIDE.U32 R24, R2, UR10, R24 ;  /* 0x0000000a02187c25 */ /* 0x000fc8000f8e0018 */
[----:B------:R-:W-:Y:S01]  /*0c00*/  IMAD R33, R2, UR11, R33 ;  /* 0x0000000b02217c24 */ /* 0x000fe2000f8e0221 */
[----:B------:R-:W-:-:S05]  /*0c10*/  IADD3 R24, P0, PT, R0, R24, RZ ;  /* 0x0000001800187210 */ /* 0x000fca0007f1e0ff */
[----:B------:R-:W-:Y:S02]  /*0c20*/  IMAD.X R25, R25, 0x1, R33, P0 ;  /* 0x0000000119197824 */ /* 0x000fe400000e0621 */
[----:B------:R-:W-:Y:S02]  /*0c30*/  IMAD R33, R17, UR8, RZ ;  /* 0x0000000811217c24 */ /* 0x000fe4000f8e02ff */
[----:B------:R-:W-:-:S04]  /*0c40*/  IMAD.WIDE.U32 R24, R16, UR8, R24 ;  /* 0x0000000810187c25 */ /* 0x000fc8000f8e0018 */
[----:B------:R-:W-:Y:S01]  /*0c50*/  IMAD R33, R16, UR9, R33 ;  /* 0x0000000910217c24 */ /* 0x000fe2000f8e0221 */
[----:B------:R-:W-:-:S04]  /*0c60*/  IADD3 R24, P0, PT, R24, UR26, RZ ;  /* 0x0000001a18187c10 */ /* 0x000fc8000ff1e0ff */
[----:B------:R-:W-:-:S05]  /*0c70*/  IADD3.X R25, PT, PT, R25, UR27, R33, P0, !PT ;  /* 0x0000001b19197c10 */ /* 0x000fca00087fe421 */
[----:B------:R2:W-:Y:S04]  /*0c80*/  STG.E.U8 desc[UR6][R24.64], R14 ;  /* 0x0000000e18007986 */ /* 0x0005e8000c101106 */
.L_x_26:
[----:B------:R-:W-:Y:S05]  /*0c90*/  BSYNC.RECONVERGENT B1 ;  /* 0x0000000000017941 */ /* 0x000fea0003800200 */
.L_x_25:
[----:B------:R-:W-:-:S04]  /*0ca0*/  IADD3 R4, PT, PT, R4, UR4, RZ ;  /* 0x0000000404047c10 */ /* 0x000fc8000fffe0ff */
[----:B------:R-:W-:-:S13]  /*0cb0*/  ISETP.GE.AND P0, PT, R4, R15, PT ;  /* 0x0000000f0400720c */ /* 0x000fda0003f06270 */
[----:B------:R-:W-:Y:S05]  /*0cc0*/  @!P0 BRA `(.L_x_27) ;  /* 0xfffffff800708947 */ /* 0x000fea000383ffff */
.L_x_23:
[----:B0--3--:R-:W-:Y:S05]  /*0cd0*/  BSYNC B0 ;  /* 0x0000000000007941 */ /* 0x009fea0003800000 */
.L_x_22:
[----:B------:R-:W-:-:S13]  /*0ce0*/  ISETP.GE.AND P0, PT, R10, R15, PT ;  /* 0x0000000f0a00720c */ /* 0x000fda0003f06270 */
[----:B------:R-:W-:Y:S05]  /*0cf0*/  @P0 EXIT ;  /* 0x000000000000094d */ /* 0x000fea0003800000 */
[----:B-1----:R-:W0:Y:S01]  /*0d00*/  LDC.64 R8, c[0x0][0x3c0] ;  /* 0x0000f000ff087b82 */ /* 0x002e220000000a00 */
[----:B------:R-:W-:Y:S01]  /*0d10*/  IABS R2, R27 ;  /* 0x0000001b00027213 */ /* 0x000fe20000000000 */
[----:B------:R-:W1:Y:S01]  /*0d20*/  LDCU.64 UR16, c[0x0][0x3d0] ;  /* 0x00007a00ff1077ac */ /* 0x000e620008000a00 */
[----:B0-----:R0:W3:Y:S02]  /*0d30*/  LDG.E.CONSTANT R3, desc[UR6][R8.64] ;  /* 0x0000000608037981 */ /* 0x0010e4000c1e9900 */
[----:B--2---:R-:W2:Y:S01]  /*0d40*/  I2F.RP R14, R2 ;  /* 0x00000002000e7306 */ /* 0x004ea20000209400 */
[----:B------:R-:W-:Y:S01]  /*0d50*/  HFMA2 R5, -RZ, RZ, 0, 0 ;  /* 0x00000000ff057431 */ /* 0x000fe200000001ff */
[----:B------:R-:W-:Y:S01]  /*0d60*/  SHF.R.S32.HI R6, RZ, 0x1f, R29 ;  /* 0x0000001fff067819 */ /* 0x000fe2000001141d */
[----:B------:R-:W-:Y:S01]  /*0d70*/  IMAD.SHL.U32 R4, R13, 0x8, RZ ;  /* 0x000000080d047824 */ /* 0x000fe200078e00ff */
[----:B------:R-:W-:Y:S02]  /*0d80*/  BSSY B0, `(.L_x_28) ;  /* 0x00000ae000007945 */ /* 0x000fe40003800000 */
[----:B0-----:R-:W-:Y:S01]  /*0d90*/  LEA.HI R9, R6, R29, RZ, 0x6 ;  /* 0x0000001d06097211 */ /* 0x001fe200078f30ff */
[----:B------:R-:W-:-:S02]  /*0da0*/  IMAD.MOV.U32 R6, RZ, RZ, RZ ;  /* 0x000000ffff067224 */ /* 0x000fc400078e00ff */
[C---:B-1----:R-:W-:Y:S01]  /*0db0*/  IMAD.WIDE.U32 R4, R31.reuse, UR16, R4 ;  /* 0x000000101f047c25 */ /* 0x042fe2000f8e0004 */
[----:B------:R-:W-:Y:S01]  /*0dc0*/  SHF.R.S32.HI R9, RZ, 0x6, R9 ;  /* 0x00000006ff097819 */ /* 0x000fe20000011409 */
[----:B--2---:R-:W0:Y:S02]  /*0dd0*/  MUFU.RCP R14, R14 ;  /* 0x0000000e000e7308 */ /* 0x004e240000001000 */
[----:B------:R-:W-:Y:S02]  /*0de0*/  IMAD R31, R31, UR17, R5 ;  /* 0x000000111f1f7c24 */ /* 0x000fe4000f8e0205 */
        /* <DEDUP_REMOVED lines=8> */
.L_x_32:
[-C--:B------:R-:W-:Y:S02]  /*0e70*/  IABS R8, R27.reuse ;  /* 0x0000001b00087213 */ /* 0x080fe40000000000 */
[----:B------:R-:W-:Y:S02]  /*0e80*/  IABS R23, R10 ;  /* 0x0000000a00177213 */ /* 0x000fe40000000000 */
[----:B------:R-:W-:Y:S02]  /*0e90*/  IADD3 R26, PT, PT, RZ, -R8, RZ ;  /* 0x80000008ff1a7210 */ /* 0x000fe40007ffe0ff */
[----:B--2---:R-:W-:Y:S01]  /*0ea0*/  LOP3.LUT R14, R10, R27, RZ, 0x3c, !PT ;  /* 0x0000001b0a0e7212 */ /* 0x004fe200078e3cff */
[----:B-1----:R-:W-:Y:S01]  /*0eb0*/  IMAD.HI.U32 R21, R6, R23, RZ ;  /* 0x0000001706157227 */ /* 0x002fe200078e00ff */
[----:B------:R-:W-:Y:S02]  /*0ec0*/  LOP3.LUT R22, RZ, R27, RZ, 0x33, !PT ;  /* 0x0000001bff167212 */ /* 0x000fe400078e33ff */
[----:B------:R-:W-:Y:S01]  /*0ed0*/  ISETP.GE.AND P2, PT, R14, RZ, PT ;  /* 0x000000ff0e00720c */ /* 0x000fe20003f46270 */
[----:B------:R-:W-:-:S05]  /*0ee0*/  IMAD R23, R21, R26, R23 ;  /* 0x0000001a15177224 */ /* 0x000fca00078e0217 */
[----:B------:R-:W-:-:S13]  /*0ef0*/  ISETP.GT.U32.AND P1, PT, R2, R23, PT ;  /* 0x000000170200720c */ /* 0x000fda0003f24070 */
[----:B------:R-:W-:Y:S01]  /*0f00*/  @!P1 IMAD.IADD R23, R23, 0x1, -R8 ;  /* 0x0000000117179824 */ /* 0x000fe200078e0a08 */
[----:B------:R-:W-:-:S04]  /*0f10*/  @!P1 IADD3 R21, PT, PT, R21, 0x1, RZ ;  /* 0x0000000115159810 */ /* 0x000fc80007ffe0ff */
[----:B------:R-:W-:-:S13]  /*0f20*/  ISETP.GE.U32.AND P0, PT, R23, R2, PT ;  /* 0x000000021700720c */ /* 0x000fda0003f06070 */
[----:B------:R-:W-:Y:S01]  /*0f30*/  @P0 VIADD R21, R21, 0x1 ;  /* 0x0000000115150836 */ /* 0x000fe20000000000 */
[----:B------:R-:W-:-:S04]  /*0f40*/  ISETP.NE.AND P0, PT, R27, RZ, PT ;  /* 0x000000ff1b00720c */ /* 0x000fc80003f05270 */
[----:B------:R-:W-:-:S04]  /*0f50*/  @!P2 IADD3 R21, PT, PT, -R21, RZ, RZ ;  /* 0x000000ff1515a210 */ /* 0x000fc80007ffe1ff */
[----:B------:R-:W-:-:S05]  /*0f60*/  SEL R23, R22, R21, !P0 ;  /* 0x0000001516177207 */ /* 0x000fca0004000000 */
[----:B------:R-:W-:Y:S02]  /*0f70*/  IMAD.MOV R28, RZ, RZ, -R23 ;  /* 0x000000ffff1c7224 */ /* 0x000fe400078e0a17 */
[----:B------:R-:W-:Y:S02]  /*0f80*/  IMAD R21, R23, UR5, RZ ;  /* 0x0000000517157c24 */ /* 0x000fe4000f8e02ff */
[----:B------:R-:W-:-:S03]  /*0f90*/  IMAD R28, R27, R28, R10 ;  /* 0x0000001c1b1c7224 */ /* 0x000fc600078e020a */
[----:B------:R-:W-:Y:S02]  /*0fa0*/  SHF.R.S32.HI R20, RZ, 0x1f, R21 ;  /* 0x0000001fff147819 */ /* 0x000fe40000011415 */
[----:B------:R-:W-:-:S04]  /*0fb0*/  SHF.L.U32 R14, R28, 0x4, RZ ;  /* 0x000000041c0e7819 */ /* 0x000fc800000006ff */
[----:B------:R-:W-:-:S04]  /*0fc0*/  IADD3 R14, P1, P2, R14, R4, R21 ;  /* 0x000000040e0e7210 */ /* 0x000fc80007a3e015 */
[----:B------:R-:W-:Y:S02]  /*0fd0*/  IADD3.X R21, PT, PT, RZ, R31, R20, P1, P2 ;  /* 0x0000001fff157210 */ /* 0x000fe40000fe4414 */
[----:B------:R-:W-:-:S04]  /*0fe0*/  LEA R20, P1, R14, UR28, 0x1 ;  /* 0x0000001c0e147c11 */ /* 0x000fc8000f8208ff */
[----:B------:R-:W-:-:S05]  /*0ff0*/  LEA.HI.X R21, R14, UR29, R21, 0x1, P1 ;  /* 0x0000001d0e157c11 */ /* 0x000fca00088f0c15 */
[----:B------:R-:W2:Y:S04]  /*1000*/  LDG.E.CONSTANT R29, desc[UR6][R20.64] ;  /* 0x00000006141d7981 */ /* 0x000ea8000c1e9900 */
[----:B------:R-:W2:Y:S04]  /*1010*/  LDG.E.CONSTANT R30, desc[UR6][R20.64+0x4] ;  /* 0x00000406141e7981 */ /* 0x000ea8000c1e9900 */
[----:B------:R-:W2:Y:S04]  /*1020*/  LDG.E.CONSTANT R32, desc[UR6][R20.64+0x8] ;  /* 0x0000080614207981 */ /* 0x000ea8000c1e9900 */
[----:B------:R-:W3:Y:S01]  /*1030*/  LDG.E.CONSTANT R34, desc[UR6][R20.64+0xc] ;  /* 0x00000c0614227981 */ /* 0x000ee2000c1e9900 */
[----:B------:R-:W-:Y:S01]  /*1040*/  UMOV UR16, 0xffffffff ;  /* 0xffffffff00107882 */ /* 0x000fe20000000000 */
[----:B--2---:R-:W-:-:S05]  /*1050*/  VHMNMX R14, |R29|, |R30|, |R32|, !PT ;  /* 0x4000001e1d0e7247 */ /* 0x004fca0007880220 */
[----:B---3--:R-:W-:Y:S01]  /*1060*/  HMNMX2 R20, R14, |R34|, !PT ;  /* 0x400000220e147240 */ /* 0x008fe20007800000 */
[----:B------:R-:W-:Y:S06]  /*1070*/  BRA.DIV UR16, `(.L_x_29) ;  /* 0x0000000a10287947 */ /* 0x000fec000b800000 */
[----:B------:R2:W3:Y:S02]  /*1080*/  SHFL.BFLY PT, R14, R20, 0x1, 0x1f ;  /* 0x0c201f00140e7f89 */ /* 0x0004e400000e0000 */
.L_x_38:
[----:B---3--:R-:W-:Y:S01]  /*1090*/  HMNMX2 R21, R14.H1_H1, R20.H1_H1, !PT ;  /* 0x300000140e157240 */ /* 0x008fe20007800c00 */
[----:B------:R-:W-:Y:S01]  /*10a0*/  HADD2.F32 R25, -RZ, R34.H1_H1 ;  /* 0x30000022ff197230 */ /* 0x000fe20000004100 */
[----:B------:R-:W-:Y:S01]  /*10b0*/  BSSY.RECONVERGENT B1, `(.L_x_30) ;  /* 0x0000077000017945 */ /* 0x000fe20003800200 */
[----:B------:R-:W-:Y:S02]  /*10c0*/  HADD2.F32 R35, -RZ, R30.H1_H1 ;  /* 0x3000001eff237230 */ /* 0x000fe40000004100 */
[----:B------:R-:W-:-:S05]  /*10d0*/  VHMNMX R21, R14.H0_H0, R20.H0_H0, R21.H0_H0, !PT ;  /* 0x200000140e157247 */ /* 0x000fca0007802815 */
[----:B------:R-:W-:-:S05]  /*10e0*/  HADD2.F32 R21, -RZ, R21.H0_H0 ;  /* 0x20000015ff157230 */ /* 0x000fca0000004100 */
[----:B------:R-:W-:-:S04]  /*10f0*/  FMUL.FTZ R21, R21, 0.16666667163372039795 ;  /* 0x3e2aaaab15157820 */ /* 0x000fc80000410000 */
[----:B-1----:R-:W-:Y:S01]  /*1100*/  FMUL.FTZ R14, R0, R21 ;  /* 0x00000015000e7220 */ /* 0x002fe20000410000 */
[----:B------:R-:W-:-:S04]  /*1110*/  HADD2.F32 R21, -RZ, R34.H0_H0 ;  /* 0x20000022ff157230 */ /* 0x000fc80000004100 */
[----:B------:R-:W-:-:S04]  /*1120*/  F2FP.SATFINITE.E4M3.F32.PACK_AB_MERGE_C R14, RZ, R14, RZ ;  /* 0x0000000eff0e723e */ /* 0x000fc800048070ff */
[----:B--2---:R-:W-:-:S04]  /*1130*/  LOP3.LUT R20, R14, 0xff, RZ, 0xc0, !PT ;  /* 0x000000ff0e147812 */ /* 0x004fc800078ec0ff */
[----:B------:R-:W-:-:S05]  /*1140*/  F2FP.F16.E4M3.UNPACK_B R20, R20 ;  /* 0x00000014ff14723e */ /* 0x000fca00020006ff */
[----:B------:R-:W-:Y:S02]  /*1150*/  HADD2.F32 R24, -RZ, R20.H0_H0 ;  /* 0x20000014ff187230 */ /* 0x000fe40000004100 */
[----:B------:R-:W-:-:S03]  /*1160*/  IMAD.MOV.U32 R20, RZ, RZ, RZ ;  /* 0x000000ffff147224 */ /* 0x000fc600078e00ff */
[----:B------:R-:W-:-:S13]  /*1170*/  FSETP.NEU.FTZ.AND P1, PT, R24, RZ, PT ;  /* 0x000000ff1800720b */ /* 0x000fda0003f3d000 */
[----:B------:R-:W-:-:S04]  /*1180*/  @P1 FMUL.FTZ R24, R3, R24 ;  /* 0x0000001803181220 */ /* 0x000fc80000410000 */
[----:B------:R1:W2:Y:S02]  /*1190*/  @P1 MUFU.RCP R20, R24 ;  /* 0x0000001800141308 */ /* 0x0002a40000001000 */
[----:B-1----:R-:W-:Y:S01]  /*11a0*/  SHF.R.S32.HI R24, RZ, 0x1f, R23 ;  /* 0x0000001fff187819 */ /* 0x002fe20000011417 */
[-C--:B--2---:R-:W-:Y:S01]  /*11b0*/  FMUL.FTZ R33, R21, R20.reuse ;  /* 0x0000001415217220 */ /* 0x084fe20000410000 */
[-C--:B------:R-:W-:Y:S01]  /*11c0*/  FMUL.FTZ R34, R25, R20.reuse ;  /* 0x0000001419227220 */ /* 0x080fe20000410000 */
[--C-:B------:R-:W-:Y:S02]  /*11d0*/  HADD2.F32 R21, -RZ, R32.reuse.H0_H0 ;  /* 0x20000020ff157230 */ /* 0x100fe40000004100 */
[-C--:B------:R-:W-:Y:S01]  /*11e0*/  FMUL.FTZ R35, R35, R20.reuse ;  /* 0x0000001423237220 */ /* 0x080fe20000410000 */
[----:B------:R-:W-:Y:S01]  /*11f0*/  HADD2.F32 R25, -RZ, R32.H1_H1 ;  /* 0x30000020ff197230 */ /* 0x000fe20000004100 */
[----:B------:R-:W-:Y:S01]  /*1200*/  F2FP.SATFINITE.E2M1.F32.PACK_AB_MERGE_C R33, R34, R33, RZ ;  /* 0x000000212221723e */ /* 0x000fe200042070ff */
[----:B------:R-:W-:-:S03]  /*1210*/  FMUL.FTZ R21, R21, R20 ;  /* 0x0000001415157220 */ /* 0x000fc60000410000 */
[-C--:B------:R-:W-:Y:S01]  /*1220*/  FMUL.FTZ R32, R25, R20.reuse ;  /* 0x0000001419207220 */ /* 0x080fe20000410000 */
[--C-:B------:R-:W-:Y:S02]  /*1230*/  HADD2.F32 R25, -RZ, R29.reuse.H0_H0 ;  /* 0x2000001dff197230 */ /* 0x100fe40000004100 */
[----:B------:R-:W-:Y:S02]  /*1240*/  HADD2.F32 R29, -RZ, R29.H1_H1 ;  /* 0x3000001dff1d7230 */ /* 0x000fe40000004100 */
[----:B------:R-:W-:Y:S01]  /*1250*/  F2FP.SATFINITE.E2M1.F32.PACK_AB_MERGE_C R21, R32, R21, R33 ;  /* 0x000000152015723e */ /* 0x000fe20004207021 */
[----:B------:R-:W-:Y:S02]  /*1260*/  HADD2.F32 R33, -RZ, R30.H0_H0 ;  /* 0x2000001eff217230 */ /* 0x000fe40000004100 */
[-C--:B------:R-:W-:Y:S01]  /*1270*/  FMUL.FTZ R25, R25, R20.reuse ;  /* 0x0000001419197220 */ /* 0x080fe20000410000 */
[-C--:B------:R-:W-:Y:S02]  /*1280*/  FMUL.FTZ R30, R29, R20.reuse ;  /* 0x000000141d1e7220 */ /* 0x080fe40000410000 */
[----:B------:R-:W-:Y:S01]  /*1290*/  FMUL.FTZ R32, R33, R20 ;  /* 0x0000001421207220 */ /* 0x000fe20000410000 */
[----:B------:R-:W-:-:S02]  /*12a0*/  MOV R20, R18 ;  /* 0x0000001200147202 */ /* 0x000fc40000000f00 */
[----:B------:R-:W-:Y:S02]  /*12b0*/  LEA R33, R28, R13, 0x1 ;  /* 0x0000000d1c217211 */ /* 0x000fe400078e08ff */
[----:B------:R-:W-:Y:S01]  /*12c0*/  F2FP.SATFINITE.E2M1.F32.PACK_AB_MERGE_C R29, R35, R32, R21 ;  /* 0x00000020231d723e */ /* 0x000fe20004207015 */
[----:B------:R-:W-:Y:S02]  /*12d0*/  IMAD.MOV.U32 R21, RZ, RZ, R11 ;  /* 0x000000ffff157224 */ /* 0x000fe400078e000b */
[----:B------:R-:W-:Y:S01]  /*12e0*/  IMAD R32, R24, UR34, RZ ;  /* 0x0000002218207c24 */ /* 0x000fe2000f8e02ff */
[----:B------:R-:W-:Y:S01]  /*12f0*/  F2FP.SATFINITE.E2M1.F32.PACK_AB_MERGE_C R25, R30, R25, R29 ;  /* 0x000000191e19723e */ /* 0x000fe2000420701d */
[----:B------:R-:W-:-:S04]  /*1300*/  IMAD.WIDE.U32 R20, R23, UR34, R20 ;  /* 0x0000002217147c25 */ /* 0x000fc8000f8e0014 */
[----:B------:R-:W-:Y:S02]  /*1310*/  IMAD R35, R23, UR35, R32 ;  /* 0x0000002317237c24 */ /* 0x000fe4000f8e0220 */
[----:B------:R-:W-:-:S03]  /*1320*/  IMAD.SHL.U32 R33, R33, 0x4, RZ ;  /* 0x0000000421217824 */ /* 0x000fc600078e00ff */
[----:B------:R-:W-:Y:S02]  /*1330*/  IADD3 R21, PT, PT, R21, R35, RZ ;  /* 0x0000002315157210 */ /* 0x000fe40007ffe0ff */
[----:B------:R-:W-:-:S04]  /*1340*/  IADD3 R20, P1, P2, R20, UR30, R33 ;  /* 0x0000001e14147c10 */ /* 0x000fc8000fa3e021 */
        /* <DEDUP_REMOVED lines=17> */
[----:B------:R-:W-:Y:S01]  /*1460*/  IMAD.HI.U32 R21, R21, R25, R20 ;  /* 0x0000001915157227 */ /* 0x000fe200078e0014 */
[----:B------:R-:W-:-:S03]  /*1470*/  IADD3 R25, PT, PT, RZ, -R29, RZ ;  /* 0x8000001dff197210 */ /* 0x000fc60007ffe0ff */
[----:B-1----:R-:W-:Y:S02]  /*1480*/  VIADD R20, R6, 0xffffffe ;  /* 0x0ffffffe06147836 */ /* 0x002fe40000000000 */
[----:B------:R-:W-:-:S04]  /*1490*/  IMAD.HI.U32 R21, R21, R30, RZ ;  /* 0x0000001e15157227 */ /* 0x000fc800078e00ff */
[----:B------:R-:W-:-:S05]  /*14a0*/  IMAD R25, R21, R25, R30 ;  /* 0x0000001915197224 */ /* 0x000fca00078e021e */
[----:B------:R-:W-:-:S13]  /*14b0*/  ISETP.GT.U32.AND P2, PT, R2, R25, PT ;  /* 0x000000190200720c */ /* 0x000fda0003f44070 */
[----:B------:R-:W-:Y:S01]  /*14c0*/  @!P2 IMAD.IADD R25, R25, 0x1, -R2 ;  /* 0x000000011919a824 */ /* 0x000fe200078e0a02 */
[----:B------:R-:W-:Y:S02]  /*14d0*/  @!P2 IADD3 R21, PT, PT, R21, 0x1, RZ ;  /* 0x000000011515a810 */ /* 0x000fe40007ffe0ff */
[----:B------:R-:W-:Y:S02]  /*14e0*/  ISETP.NE.AND P2, PT, R9, RZ, PT ;  /* 0x000000ff0900720c */ /* 0x000fe40003f45270 */
[----:B------:R-:W-:Y:S02]  /*14f0*/  ISETP.GE.U32.AND P1, PT, R25, R2, PT ;  /* 0x000000021900720c */ /* 0x000fe40003f26070 */
[----:B------:R-:W-:-:S04]  /*1500*/  LOP3.LUT R2, R28, R9, RZ, 0x3c, !PT ;  /* 0x000000091c027212 */ /* 0x000fc800078e3cff */
[----:B------:R-:W-:-:S07]  /*1510*/  ISETP.GE.AND P3, PT, R2, RZ, PT ;  /* 0x000000ff0200720c */ /* 0x000fce0003f66270 */
[----:B------:R-:W-:-:S05]  /*1520*/  @P1 VIADD R21, R21, 0x1 ;  /* 0x0000000115151836 */ /* 0x000fca0000000000 */
[----:B------:R-:W-:Y:S02]  /*1530*/  MOV R25, R21 ;  /* 0x0000001500197202 */ /* 0x000fe40000000f00 */
[----:B------:R1:W2:Y:S02]  /*1540*/  F2I.FTZ.U32.TRUNC.NTZ R21, R20 ;  /* 0x0000001400157305 */ /* 0x0002a4000021f000 */
[----:B------:R-:W-:Y:S02]  /*1550*/  @!P3 IADD3 R25, PT, PT, -R25, RZ, RZ ;  /* 0x000000ff1919b210 */ /* 0x000fe40007ffe1ff */
[----:B------:R-:W-:-:S05]  /*1560*/  @!P2 LOP3.LUT R25, RZ, R9, RZ, 0x33, !PT ;  /* 0x00000009ff19a212 */ /* 0x000fca00078e33ff */
[--C-:B------:R-:W-:Y:S02]  /*1570*/  IMAD.MOV R2, RZ, RZ, -R25.reuse ;  /* 0x000000ffff027224 */ /* 0x100fe400078e0a19 */
[----:B-1----:R-:W-:Y:S02]  /*1580*/  HFMA2 R20, -RZ, RZ, 0, 0 ;  /* 0x00000000ff147431 */ /* 0x002fe400000001ff */
[----:B------:R-:W-:Y:S01]  /*1590*/  IMAD R2, R9, R2, R28 ;  /* 0x0000000209027224 */ /* 0x000fe200078e021c */
[----:B--2---:R-:W-:Y:S01]  /*15a0*/  IADD3 R6, PT, PT, RZ, -R21, RZ ;  /* 0x80000015ff067210 */ /* 0x004fe20007ffe0ff */
[----:B------:R-:W-:-:S03]  /*15b0*/  IMAD.IADD R28, R12, 0x1, R25 ;  /* 0x000000010c1c7824 */ /* 0x000fc600078e0219 */
        /* <DEDUP_REMOVED lines=38> */
.L_x_31:
[----:B------:R-:W-:Y:S05]  /*1820*/  BSYNC.RECONVERGENT B1 ;  /* 0x0000000000017941 */ /* 0x000fea0003800200 */
.L_x_30:
[----:B------:R-:W-:-:S04]  /*1830*/  IADD3 R10, PT, PT, R10, UR4, RZ ;  /* 0x000000040a0a7c10 */ /* 0x000fc8000fffe0ff */
[----:B------:R-:W-:-:S13]  /*1840*/  ISETP.GE.AND P0, PT, R10, R15, PT ;  /* 0x0000000f0a00720c */ /* 0x000fda0003f06270 */
[----:B------:R-:W-:Y:S05]  /*1850*/  @!P0 BRA `(.L_x_32) ;  /* 0xfffffff400848947 */ /* 0x000fea000383ffff */
[----:B------:R-:W-:Y:S05]  /*1860*/  BSYNC B0 ;  /* 0x0000000000007941 */ /* 0x000fea0003800000 */
.L_x_28:
[----:B------:R-:W-:Y:S05]  /*1870*/  EXIT ;  /* 0x000000000000794d */ /* 0x000fea0003800000 */
.L_x_24:
[----:B------:R-:W-:Y:S01]  /*1880*/  HFMA2 R24, -RZ, RZ, 0, 5.9604644775390625e-08 ;  /* 0x00000001ff187431 */ /* 0x000fe200000001ff */
[----:B------:R-:W-:Y:S01]  /*1890*/  BSSY B1, `(.L_x_33) ;  /* 0x0000007000017945 */ /* 0x000fe20003800000 */
[----:B------:R-:W-:Y:S01]  /*18a0*/  IMAD.MOV.U32 R33, RZ, RZ, R32 ;  /* 0x000000ffff217224 */ /* 0x000fe200078e0020 */
[----:B------:R-:W-:Y:S01]  /*18b0*/  MOV R14, 0xffffffff ;  /* 0xffffffff000e7802 */ /* 0x000fe20000000f00 */
[----:B------:R-:W-:-:S07]  /*18c0*/  IMAD.MOV.U32 R25, RZ, RZ, 0x1f ;  /* 0x0000001fff197424 */ /* 0x000fce00078e00ff */
[----:B012---:R-:W-:Y:S05]  /*18d0*/  WARPSYNC.COLLECTIVE R14, `(.L_x_34) ;  /* 0x000000000e087348 */ /* 0x007fea0003c00000 */
[----:B------:R3:W4:Y:S02]  /*18e0*/  SHFL.BFLY P1, R14, R33, R24, R25 ;  /* 0x0c000018210e7389 */ /* 0x0007240000020019 */
[----:B01234-:R-:W-:Y:S05]  /*18f0*/  ENDCOLLECTIVE ;  /* 0x000000000000791b */ /* 0x01ffea0003800000 */
.L_x_34:
[----:B------:R-:W-:Y:S05]  /*1900*/  BSYNC B1 ;  /* 0x0000000000017941 */ /* 0x000fea0003800000 */
.L_x_33:
[----:B------:R-:W-:Y:S05]  /*1910*/  BRA `(.L_x_35) ;  /* 0xffffffec00e87947 */ /* 0x000fea000383ffff */
.L_x_29:
        /* <DEDUP_REMOVED lines=8> */
.L_x_37:
[----:B------:R-:W-:Y:S05]  /*19a0*/  BSYNC B1 ;  /* 0x0000000000017941 */ /* 0x000fea0003800000 */
.L_x_36:
[----:B------:R-:W-:Y:S05]  /*19b0*/  BRA `(.L_x_38) ;  /* 0xfffffff400b47947 */ /* 0x000fea000383ffff */
        .weak           $__internal_1_$__cuda_sm20_div_s64
        .type           $__internal_1_$__cuda_sm20_div_s64,@function
        .size           $__internal_1_$__cuda_sm20_div_s64,(.L_x_41 - $__internal_1_$__cuda_sm20_div_s64)
$__internal_1_$__cuda_sm20_div_s64:
        /* <DEDUP_REMOVED lines=84> */
[----:B------:R-:W-:Y:S06]  /*1f00*/  RET.REL.NODEC R2 `(_ZN4vllm30reshape_and_cache_nvfp4_kernelIN3c104HalfEEEvPKT_S5_PhS6_S6_S6_PKlPKfSA_lliiillllll) ;  /* 0xffffffe0023c7950 */ /* 0x000fec0003c3ffff */
.L_x_39:
        /* <DEDUP_REMOVED lines=15> */
.L_x_41:


//--------------------- .nv.shared.reserved.0     --------------------------
	.section	.nv.shared.reserved.0,"aw",@nobits
	.weak		__nv_reservedSMEM_offset_0_alias
	.size		__nv_reservedSMEM_offset_0_alias, 0, 64
	.other		__nv_reservedSMEM_offset_0_alias,@"STO_CUDA_RESERVED_SHARED STV_DEFAULT"
__nv_reservedSMEM_offset_0_alias:
	.zero		0
	.zero		64


//--------------------- .nv.global                --------------------------
	.section	.nv.global,"aw",@nobits
.nv.global:
	.type		_ZN56_INTERNAL_b7372ac0_25_nvfp4_kv_cache_kernels_cu_0d08fd474cuda3std3__48in_placeE,@object
	.size		_ZN56_INTERNAL_b7372ac0_25_nvfp4_kv_cache_kernels_cu_0d08fd474cuda3std3__48in_placeE,(_ZN56_INTERNAL_b7372ac0_25_nvfp4_kv_cache_kernels_cu_0d08fd474cuda3std6ranges3__45__cpo8distanceE - _ZN56_INTERNAL_b7372ac0_25_nvfp4_kv_cache_kernels_cu_0d08fd474cuda3std3__48in_placeE)
_ZN56_INTERNAL_b7372ac0_25_nvfp4_kv_cache_kernels_cu_0d08fd474cuda3std3__48in_placeE:
	.zero		1
	.type		_ZN56_INTERNAL_b7372ac0_25_nvfp4_kv_cache_kernels_cu_0d08fd474cuda3std6ranges3__45__cpo8distanceE,@object
	.size		_ZN56_INTERNAL_b7372ac0_25_nvfp4_kv_cache_kernels_cu_0d08fd474cuda3std6ranges3__45__cpo8distanceE,(_ZN56_INTERNAL_b7372ac0_25_nvfp4_kv_cache_kernels_cu_0d08fd474cuda3std3__45__cpo6cbeginE - _ZN56_INTERNAL_b7372ac0_25_nvfp4_kv_cache_kernels_cu_0d08fd474cuda3std6ranges3__45__cpo8distanceE)
_ZN56_INTERNAL_b7372ac0_25_nvfp4_kv_cache_kernels_cu_0d08fd474cuda3std6ranges3__45__cpo8distanceE:
	.zero		1
	.type		_ZN56_INTERNAL_b7372ac0_25_nvfp4_kv_cache_kernels_cu_0d08fd474cuda3std3__45__cpo6cbeginE,@object
	.size		_ZN56_INTERNAL_b7372ac0_25_nvfp4_kv_cache_kernels_cu_0d08fd474cuda3std3__45__cpo6cbeginE,(_ZN56_INTERNAL_b7372ac0_25_nvfp4_kv_cache_kernels_cu_0d08fd474cuda3std6ranges3__45__cpo7advanceE - _ZN56_INTERNAL_b7372ac0_25_nvfp4_kv_cache_kernels_cu_0d08fd474cuda3std3__45__cpo6cbeginE)
_ZN56_INTERNAL_b7372ac0_25_nvfp4_kv_cache_kernels_cu_0d08fd474cuda3std3__45__cpo6cbeginE:
	.zero		1
	.type		_ZN56_INTERNAL_b7372ac0_25_nvfp4_kv_cache_kernels_cu_0d08fd474cuda3std6ranges3__45__cpo7advanceE,@object
	.size		_ZN56_INTERNAL_b7372ac0_25_nvfp4_kv_cache_kernels_cu_0d08fd474cuda3std6ranges3__45__cpo7advanceE,(_ZN56_INTERNAL_b7372ac0_25_nvfp4_kv_cache_kernels_cu_0d08fd474cuda3std3__45__cpo7crbeginE - _ZN56_INTERNAL_b7372ac0_25_nvfp4_kv_cache_kernels_cu_0d08fd474cuda3std6ranges3__45__cpo7advanceE)
_ZN56_INTERNAL_b7372ac0_25_nvfp4_kv_cache_kernels_cu_0d08fd474cuda3std6ranges3__45__cpo7advanceE:
	.zero		1
	.type		_ZN56_INTERNAL_b7372ac0_25_nvfp4_kv_cache_kernels_cu_0d08fd474cuda3std3__45__cpo7crbeginE,@object
	.size		_ZN56_INTERNAL_b7372ac0_25_nvfp4_kv_cache_kernels_cu_0d08fd474cuda3std3__45__cpo7crbeginE,(_ZN56_INTERNAL_b7372ac0_25_nvfp4_kv_cache_kernels_cu_0d08fd474cuda3std6ranges3__45__cpo4dataE - _ZN56_INTERNAL_b7372ac0_25_nvfp4_kv_cache_kernels_cu_0d08fd474cuda3std3__45__cpo7crbeginE)
_ZN56_INTERNAL_b7372ac0_25_nvfp4_kv_cache_kernels_cu_0d08fd474cuda3std3__45__cpo7crbeginE:
	.zero		1
	.type		_ZN56_INTERNAL_b7372ac0_25_nvfp4_kv_cache_kernels_cu_0d08fd474cuda3std6ranges3__45__cpo4dataE,@object
	.size		_ZN56_INTERNAL_b7372ac0_25_nvfp4_kv_cache_kernels_cu_0d08fd474cuda3std6ranges3__45__cpo4dataE,(_ZN56_INTERNAL_b7372ac0_25_nvfp4_kv_cache_kernels_cu_0d08fd474cuda3std6ranges3__45__cpo5beginE - _ZN56_INTERNAL_b7372ac0_25_nvfp4_kv_cache_kernels_cu_0d08fd474cuda3std6ranges3__45__cpo4dataE)
_ZN56_INTERNAL_b7372ac0_25_nvfp4_kv_cache_kernels_cu_0d08fd474cuda3std6ranges3__45__cpo4dataE:
	.zero		1
	.type		_ZN56_INTERNAL_b7372ac0_25_nvfp4_kv_cache_kernels_cu_0d08fd474cuda3std6ranges3__45__cpo5beginE,@object
	.size		_ZN56_INTERNAL_b7372ac0_25_nvfp4_kv_cache_kernels_cu_0d08fd474cuda3std6ranges3__45__cpo5beginE,(_ZN56_INTERNAL_b7372ac0_25_nvfp4_kv_cache_kernels_cu_0d08fd474cuda3std3__458_GLOBAL__N__b7372ac0_25_nvfp4_kv_cache_kernels_cu_0d08fd476ignoreE - _ZN56_INTERNAL_b7372ac0_25_nvfp4_kv_cache_kernels_cu_0d08fd474cuda3std6ranges3__45__cpo5beginE)
_ZN56_INTERNAL_b7372ac0_25_nvfp4_kv_cache_kernels_cu_0d08fd474cuda3std6ranges3__45__cpo5beginE:
	.zero		1
	.type		_ZN56_INTERNAL_b7372ac0_25_nvfp4_kv_cache_kernels_cu_0d08fd474cuda3std3__458_GLOBAL__N__b7372ac0_25_nvfp4_kv_cache_kernels_cu_0d08fd476ignoreE,@object
	.size		_ZN56_INTERNAL_b7372ac0_25_nvfp4_kv_cache_kernels_cu_0d08fd474cuda3std3__458_GLOBAL__N__b7372ac0_25_nvfp4_kv_cache_kernels_cu_0d08fd476ignoreE,(_ZN56_INTERNAL_b7372ac0_25_nvfp4_kv_cache_kernels_cu_0d08fd474cuda3std6ranges3__45__cpo4sizeE - _ZN56_INTERNAL_b7372ac0_25_nvfp4_kv_cache_kernels_cu_0d08fd474cuda3std3__458_GLOBAL__N__b7372ac0_25_nvfp4_kv_cache_kernels_cu_0d08fd476ignoreE)
_ZN56_INTERNAL_b7372ac0_25_nvfp4_kv_cache_kernels_cu_0d08fd474cuda3std3__458_GLOBAL__N__b7372ac0_25_nvfp4_kv_cache_kernels_cu_0d08fd476ignoreE:
	.zero		1
	.type		_ZN56_INTERNAL_b7372ac0_25_nvfp4_kv_cache_kernels_cu_0d08fd474cuda3std6ranges3__45__cpo4sizeE,@object
	.size		_ZN56_INTERNAL_b7372ac0_25_nvfp4_kv_cache_kernels_cu_0d08fd474cuda3std6ranges3__45__cpo4sizeE,(_ZN56_INTERNAL_b7372ac0_25_nvfp4_kv_cache_kernels_cu_0d08fd474cuda3std3__45__cpo5beginE - _ZN56_INTERNAL_b7372ac0_25_nvfp4_kv_cache_kernels_cu_0d08fd474cuda3std6ranges3__45__cpo4sizeE)
_ZN56_INTERNAL_b7372ac0_25_nvfp4_kv_cache_kernels_cu_0d08fd474cuda3std6ranges3__45__cpo4sizeE:
	.zero		1
	.type		_ZN56_INTERNAL_b7372ac0_25_nvfp4_kv_cache_kernels_cu_0d08fd474cuda3std3__45__cpo5beginE,@object
	.size		_ZN56_INTERNAL_b7372ac0_25_nvfp4_kv_cache_kernels_cu_0d08fd474cuda3std3__45__cpo5beginE,(_ZN56_INTERNAL_b7372ac0_25_nvfp4_kv_cache_kernels_cu_0d08fd474cuda3std6ranges3__45__cpo6cbeginE - _ZN56_INTERNAL_b7372ac0_25_nvfp4_kv_cache_kernels_cu_0d08fd474cuda3std3__45__cpo5beginE)
_ZN56_INTERNAL_b7372ac0_25_nvfp4_kv_cache_kernels_cu_0d08fd474cuda3std3__45__cpo5beginE:
	.zero		1
	.type		_ZN56_INTERNAL_b7372ac0_25_nvfp4_kv_cache_kernels_cu_0d08fd474cuda3std6ranges3__45__cpo6cbeginE,@object
	.size		_ZN56_INTERNAL_b7372ac0_25_nvfp4_kv_cache_kernels_cu_0d08fd474cuda3std6ranges3__45__cpo6cbeginE,(_ZN56_INTERNAL_b7372ac0_25_nvfp4_kv_cache_kernels_cu_0d08fd474cuda3std3__45__cpo6rbeginE - _ZN56_INTERNAL_b7372ac0_25_nvfp4_kv_cache_kernels_cu_0d08fd474cuda3std6ranges3__45__cpo6cbeginE)
_ZN56_INTERNAL_b7372ac0_25_nvfp4_kv_cache_kernels_cu_0d08fd474cuda3std6ranges3__45__cpo6cbeginE:
	.zero		1
	.type		_ZN56_INTERNAL_b7372ac0_25_nvfp4_kv_cache_kernels_cu_0d08fd474cuda3std3__45__cpo6rbeginE,@object
	.size		_ZN56_INTERNAL_b7372ac0_25_nvfp4_kv_cache_kernels_cu_0d08fd474cuda3std3__45__cpo6rbeginE,(_ZN56_INTERNAL_b7372ac0_25_nvfp4_kv_cache_kernels_cu_0d08fd474cuda3std6ranges3__45__cpo4nextE - _ZN56_INTERNAL_b7372ac0_25_nvfp4_kv_cache_kernels_cu_0d08fd474cuda3std3__45__cpo6rbeginE)
_ZN56_INTERNAL_b7372ac0_25_nvfp4_kv_cache_kernels_cu_0d08fd474cuda3std3__45__cpo6rbeginE:
	.zero		1
	.type		_ZN56_INTERNAL_b7372ac0_25_nvfp4_kv_cache_kernels_cu_0d08fd474cuda3std6ranges3__45__cpo4nextE,@object
	.size		_ZN56_INTERNAL_b7372ac0_25_nvfp4_kv_cache_kernels_cu_0d08fd474cuda3std6ranges3__45__cpo4nextE,(_ZN56_INTERNAL_b7372ac0_25_nvfp4_kv_cache_kernels_cu_0d08fd474cuda3std6ranges3__45__cpo4swapE - _ZN56_INTERNAL_b7372ac0_25_nvfp4_kv_cache_kernels_cu_0d08fd474cuda3std6ranges3__45__cpo4nextE)
_ZN56_INTERNAL_b7372ac0_25_nvfp4_kv_cache_kernels_cu_0d08fd474cuda3std6ranges3__45__cpo4nextE:
	.zero		1
	.type		_ZN56_INTERNAL_b7372ac0_25_nvfp4_kv_cache_kernels_cu_0d08fd474cuda3std6ranges3__45__cpo4swapE,@object
	.size		_ZN56_INTERNAL_b7372ac0_25_nvfp4_kv_cache_kernels_cu_0d08fd474cuda3std6ranges3__45__cpo4swapE,(_ZN56_INTERNAL_b7372ac0_25_nvfp4_kv_cache_kernels_cu_0d08fd474cuda3std3__420unreachable_sentinelE - _ZN56_INTERNAL_b7372ac0_25_nvfp4_kv_cache_kernels_cu_0d08fd474cuda3std6ranges3__45__cpo4swapE)
_ZN56_INTERNAL_b7372ac0_25_nvfp4_kv_cache_kernels_cu_0d08fd474cuda3std6ranges3__45__cpo4swapE:
	.zero		1
	.type		_ZN56_INTERNAL_b7372ac0_25_nvfp4_kv_cache_kernels_cu_0d08fd474cuda3std3__420unreachable_sentinelE,@object
	.size		_ZN56_INTERNAL_b7372ac0_25_nvfp4_kv_cache_kernels_cu_0d08fd474cuda3std3__420unreachable_sentinelE,(_ZN56_INTERNAL_b7372ac0_25_nvfp4_kv_cache_kernels_cu_0d08fd476thrust24THRUST_300001_SM_1000_NS6system6detail10sequential3seqE - _ZN56_INTERNAL_b7372ac0_25_nvfp4_kv_cache_kernels_cu_0d08fd474cuda3std3__420unreachable_sentinelE)
_ZN56_INTERNAL_b7372ac0_25_nvfp4_kv_cache_kernels_cu_0d08fd474cuda3std3__420unreachable_sentinelE:
	.zero		1
	.type		_ZN56_INTERNAL_b7372ac0_25_nvfp4_kv_cache_kernels_cu_0d08fd476thrust24THRUST_300001_SM_1000_NS6system6detail10sequential3seqE,@object
	.size		_ZN56_INTERNAL_b7372ac0_25_nvfp4_kv_cache_kernels_cu_0d08fd476thrust24THRUST_300001_SM_1000_NS6system6detail10sequential3seqE,(_ZN56_INTERNAL_b7372ac0_25_nvfp4_kv_cache_kernels_cu_0d08fd474cuda3std3__45__cpo4cendE - _ZN56_INTERNAL_b7372ac0_25_nvfp4_kv_cache_kernels_cu_0d08fd476thrust24THRUST_300001_SM_1000_NS6system6detail10sequential3seqE)
_ZN56_INTERNAL_b7372ac0_25_nvfp4_kv_cache_kernels_cu_0d08fd476thrust24THRUST_300001_SM_1000_NS6system6detail10sequential3seqE:
	.zero		1
	.type		_ZN56_INTERNAL_b7372ac0_25_nvfp4_kv_cache_kernels_cu_0d08fd474cuda3std3__45__cpo4cendE,@object
	.size		_ZN56_INTERNAL_b7372ac0_25_nvfp4_kv_cache_kernels_cu_0d08fd474cuda3std3__45__cpo4cendE,(_ZN56_INTERNAL_b7372ac0_25_nvfp4_kv_cache_kernels_cu_0d08fd474cuda3std6ranges3__45__cpo9iter_swapE - _ZN56_INTERNAL_b7372ac0_25_nvfp4_kv_cache_kernels_cu_0d08fd474cuda3std3__45__cpo4cendE)
_ZN56_INTERNAL_b7372ac0_25_nvfp4_kv_cache_kernels_cu_0d08fd474cuda3std3__45__cpo4cendE:
	.zero		1
	.type		_ZN56_INTERNAL_b7372ac0_25_nvfp4_kv_cache_kernels_cu_0d08fd474cuda3std6ranges3__45__cpo9iter_swapE,@object
	.size		_ZN56_INTERNAL_b7372ac0_25_nvfp4_kv_cache_kernels_cu_0d08fd474cuda3std6ranges3__45__cpo9iter_swapE,(_ZN56_INTERNAL_b7372ac0_25_nvfp4_kv_cache_kernels_cu_0d08fd474cuda3std3__45__cpo5crendE - _ZN56_INTERNAL_b7372ac0_25_nvfp4_kv_cache_kernels_cu_0d08fd474cuda3std6ranges3__45__cpo9iter_swapE)
_ZN56_INTERNAL_b7372ac0_25_nvfp4_kv_cache_kernels_cu_0d08fd474cuda3std6ranges3__45__cpo9iter_swapE:
	.zero		1
	.type		_ZN56_INTERNAL_b7372ac0_25_nvfp4_kv_cache_kernels_cu_0d08fd474cuda3std3__45__cpo5crendE,@object
	.size		_ZN56_INTERNAL_b7372ac0_25_nvfp4_kv_cache_kernels_cu_0d08fd474cuda3std3__45__cpo5crendE,(_ZN56_INTERNAL_b7372ac0_25_nvfp4_kv_cache_kernels_cu_0d08fd474cuda3std6ranges3__45__cpo5cdataE - _ZN56_INTERNAL_b7372ac0_25_nvfp4_kv_cache_kernels_cu_0d08fd474cuda3std3__45__cpo5crendE)
_ZN56_INTERNAL_b7372ac0_25_nvfp4_kv_cache_kernels_cu_0d08fd474cuda3std3__45__cpo5crendE:
	.zero		1
	.type		_ZN56_INTERNAL_b7372ac0_25_nvfp4_kv_cache_kernels_cu_0d08fd474cuda3std6ranges3__45__cpo5cdataE,@object
	.size		_ZN56_INTERNAL_b7372ac0_25_nvfp4_kv_cache_kernels_cu_0d08fd474cuda3std6ranges3__45__cpo5cdataE,(_ZN56_INTERNAL_b7372ac0_25_nvfp4_kv_cache_kernels_cu_0d08fd474cuda3std6ranges3__45__cpo3endE - _ZN56_INTERNAL_b7372ac0_25_nvfp4_kv_cache_kernels_cu_0d08fd474cuda3std6ranges3__45__cpo5cdataE)
_ZN56_INTERNAL_b7372ac0_25_nvfp4_kv_cache_kernels_cu_0d08fd474cuda3std6ranges3__45__cpo5cdataE:
	.zero		1
	.type		_ZN56_INTERNAL_b7372ac0_25_nvfp4_kv_cache_kernels_cu_0d08fd474cuda3std6ranges3__45__cpo3endE,@object
	.size		_ZN56_INTERNAL_b7372ac0_25_nvfp4_kv_cache_kernels_cu_0d08fd474cuda3std6ranges3__45__cpo3endE,(_ZN56_INTERNAL_b7372ac0_25_nvfp4_kv_cache_kernels_cu_0d08fd474cuda3std3__419piecewise_constructE - _ZN56_INTERNAL_b7372ac0_25_nvfp4_kv_cache_kernels_cu_0d08fd474cuda3std6ranges3__45__cpo3endE)
_ZN56_INTERNAL_b7372ac0_25_nvfp4_kv_cache_kernels_cu_0d08fd474cuda3std6ranges3__45__cpo3endE:
	.zero		1
	.type		_ZN56_INTERNAL_b7372ac0_25_nvfp4_kv_cache_kernels_cu_0d08fd474cuda3std3__419piecewise_constructE,@object
	.size		_ZN56_INTERNAL_b7372ac0_25_nvfp4_kv_cache_kernels_cu_0d08fd474cuda3std3__419piecewise_constructE,(_ZN56_INTERNAL_b7372ac0_25_nvfp4_kv_cache_kernels_cu_0d08fd474cuda3std6ranges3__45__cpo5ssizeE - _ZN56_INTERNAL_b7372ac0_25_nvfp4_kv_cache_kernels_cu_0d08fd474cuda3std3__419piecewise_constructE)
_ZN56_INTERNAL_b7372ac0_25_nvfp4_kv_cache_kernels_cu_0d08fd474cuda3std3__419piecewise_constructE:
	.zero		1
	.type		_ZN56_INTERNAL_b7372ac0_25_nvfp4_kv_cache_kernels_cu_0d08fd474cuda3std6ranges3__45__cpo5ssizeE,@object
	.size		_ZN56_INTERNAL_b7372ac0_25_nvfp4_kv_cache_kernels_cu_0d08fd474cuda3std6ranges3__45__cpo5ssizeE,(_ZN56_INTERNAL_b7372ac0_25_nvfp4_kv_cache_kernels_cu_0d08fd474cuda3std3__45__cpo3endE - _ZN56_INTERNAL_b7372ac0_25_nvfp4_kv_cache_kernels_cu_0d08fd474cuda3std6ranges3__45__cpo5ssizeE)
_ZN56_INTERNAL_b7372ac0_25_nvfp4_kv_cache_kernels_cu_0d08fd474cuda3std6ranges3__45__cpo5ssizeE:
	.zero		1
	.type		_ZN56_INTERNAL_b7372ac0_25_nvfp4_kv_cache_kernels_cu_0d08fd474cuda3std3__45__cpo3endE,@object
	.size		_ZN56_INTERNAL_b7372ac0_25_nvfp4_kv_cache_kernels_cu_0d08fd474cuda3std3__45__cpo3endE,(_ZN56_INTERNAL_b7372ac0_25_nvfp4_kv_cache_kernels_cu_0d08fd474cuda3std6ranges3__45__cpo4cendE - _ZN56_INTERNAL_b7372ac0_25_nvfp4_kv_cache_kernels_cu_0d08fd474cuda3std3__45__cpo3endE)
_ZN56_INTERNAL_b7372ac0_25_nvfp4_kv_cache_kernels_cu_0d08fd474cuda3std3__45__cpo3endE:
	.zero		1
	.type		_ZN56_INTERNAL_b7372ac0_25_nvfp4_kv_cache_kernels_cu_0d08fd474cuda3std6ranges3__45__cpo4cendE,@object
	.size		_ZN56_INTERNAL_b7372ac0_25_nvfp4_kv_cache_kernels_cu_0d08fd474cuda3std6ranges3__45__cpo4cendE,(_ZN56_INTERNAL_b7372ac0_25_nvfp4_kv_cache_kernels_cu_0d08fd474cuda3std3__45__cpo4rendE - _ZN56_INTERNAL_b7372ac0_25_nvfp4_kv_cache_kernels_cu_0d08fd474cuda3std6ranges3__45__cpo4cendE)
_ZN56_INTERNAL_b7372ac0_25_nvfp4_kv_cache_kernels_cu_0d08fd474cuda3std6ranges3__45__cpo4cendE:
	.zero		1
	.type		_ZN56_INTERNAL_b7372ac0_25_nvfp4_kv_cache_kernels_cu_0d08fd474cuda3std3__45__cpo4rendE,@object
	.size		_ZN56_INTERNAL_b7372ac0_25_nvfp4_kv_cache_kernels_cu_0d08fd474cuda3std3__45__cpo4rendE,(_ZN56_INTERNAL_b7372ac0_25_nvfp4_kv_cache_kernels_cu_0d08fd474cuda3std6ranges3__45__cpo4prevE - _ZN56_INTERNAL_b7372ac0_25_nvfp4_kv_cache_kernels_cu_0d08fd474cuda3std3__45__cpo4rendE)
_ZN56_INTERNAL_b7372ac0_25_nvfp4_kv_cache_kernels_cu_0d08fd474cuda3std3__45__cpo4rendE:
	.zero		1
	.type		_ZN56_INTERNAL_b7372ac0_25_nvfp4_kv_cache_kernels_cu_0d08fd474cuda3std6ranges3__45__cpo4prevE,@object
	.size		_ZN56_INTERNAL_b7372ac0_25_nvfp4_kv_cache_kernels_cu_0d08fd474cuda3std6ranges3__45__cpo4prevE,(_ZN56_INTERNAL_b7372ac0_25_nvfp4_kv_cache_kernels_cu_0d08fd474cuda3std6ranges3__45__cpo9iter_moveE - _ZN56_INTERNAL_b7372ac0_25_nvfp4_kv_cache_kernels_cu_0d08fd474cuda3std6ranges3__45__cpo4prevE)
_ZN56_INTERNAL_b7372ac0_25_nvfp4_kv_cache_kernels_cu_0d08fd474cuda3std6ranges3__45__cpo4prevE:
	.zero		1
	.type		_ZN56_INTERNAL_b7372ac0_25_nvfp4_kv_cache_kernels_cu_0d08fd474cuda3std6ranges3__45__cpo9iter_moveE,@object
	.size		_ZN56_INTERNAL_b7372ac0_25_nvfp4_kv_cache_kernels_cu_0d08fd474cuda3std6ranges3__45__cpo9iter_moveE,(.L_13 - _ZN56_INTERNAL_b7372ac0_25_nvfp4_kv_cache_kernels_cu_0d08fd474cuda3std6ranges3__45__cpo9iter_moveE)
_ZN56_INTERNAL_b7372ac0_25_nvfp4_kv_cache_kernels_cu_0d08fd474cuda3std6ranges3__45__cpo9iter_moveE:
	.zero		1
.L_13:


//--------------------- .nv.constant0._ZN4vllm30reshape_and_cache_nvfp4_kernelIN3c108BFloat16EEEvPKT_S5_PhS6_S6_S6_PKlPKfSA_lliiillllll --------------------------
	.section	.nv.constant0._ZN4vllm30reshape_and_cache_nvfp4_kernelIN3c108BFloat16EEEvPKT_S5_PhS6_S6_S6_PKlPKfSA_lliiillllll,"a",@progbits
	.sectionflags	@""
	.align	4
.nv.constant0._ZN4vllm30reshape_and_cache_nvfp4_kernelIN3c108BFloat16EEEvPKT_S5_PhS6_S6_S6_PKlPKfSA_lliiillllll:
	.zero		1048


//--------------------- .nv.constant0._ZN4vllm30reshape_and_cache_nvfp4_kernelIN3c104HalfEEEvPKT_S5_PhS6_S6_S6_PKlPKfSA_lliiillllll --------------------------
	.section	.nv.constant0._ZN4vllm30reshape_and_cache_nvfp4_kernelIN3c104HalfEEEvPKT_S5_PhS6_S6_S6_PKlPKfSA_lliiillllll,"a",@progbits
	.sectionflags	@""
	.align	4
.nv.constant0._ZN4vllm30reshape_and_cache_nvfp4_kernelIN3c104HalfEEEvPKT_S5_PhS6_S6_S6_PKlPKfSA_lliiillllll:
	.zero		1048


//--------------------- SYMBOLS --------------------------

	.type		.nv.reservedSmem.offset0,@object
	.size		.nv.reservedSmem.offset0,0x4
